	.target	sm_80

	.elftype	@"ET_EXEC"


//--------------------- .note.nv.tkinfo           --------------------------
	.section	.note.nv.tkinfo,"",@"SHT_NOTE"
	.sectionflags	@"SHF_NOTE_NV_TKINFO"
	.tkinfo
        /*0018*/ 	.word	0x00000002
        /*0030*/ 	.string	""
        /*0030*/ 	.string	"ptxas"
        /*0030*/ 	.string	"Cuda compilation tools, release 13.0, V13.0.88"
        /*0030*/ 	.string	"Build cuda_13.0.r13.0/compiler.36424714_0"
        /*0030*/ 	.string	"-v  -suppress-debug-info  -lineinfo  -arch sm_80 "



//--------------------- .note.nv.cuinfo           --------------------------
	.section	.note.nv.cuinfo,"",@"SHT_NOTE"
	.sectionflags	@"SHF_NOTE_NV_CUINFO"
        /*0018*/ 	.short	0x0002
        /*001a*/ 	.short	0x0050
        /*001c*/ 	.short	0x0082
	.zero		2


//--------------------- .nv.info                  --------------------------
	.section	.nv.info,"",@"SHT_CUDA_INFO"
	.align	4


	//----- nvinfo : EIATTR_REGCOUNT
	.align		4
        /*0000*/ 	.byte	0x04, 0x2f
        /*0002*/ 	.short	(.L_2 - .L_1)
	.align		4
.L_1:
        /*0004*/ 	.word	index@(attn_fwd)
        /*0008*/ 	.word	0x000000ff


	//----- nvinfo : EIATTR_FRAME_SIZE
	.align		4
.L_2:
        /*000c*/ 	.byte	0x04, 0x11
        /*000e*/ 	.short	(.L_4 - .L_3)
	.align		4
.L_3:
        /*0010*/ 	.word	index@(attn_fwd)
        /*0014*/ 	.word	0x00000110


	//----- nvinfo : EIATTR_MIN_STACK_SIZE
	.align		4
.L_4:
        /*0018*/ 	.byte	0x04, 0x12
        /*001a*/ 	.short	(.L_6 - .L_5)
	.align		4
.L_5:
        /*001c*/ 	.word	index@(attn_fwd)
        /*0020*/ 	.word	0x00000110
.L_6:


//--------------------- .nv.info.attn_fwd         --------------------------
	.section	.nv.info.attn_fwd,"",@"SHT_CUDA_INFO"
	.sectionflags	@""
	.align	4


	//----- nvinfo : EIATTR_CUDA_API_VERSION
	.align		4
        /*0000*/ 	.byte	0x04, 0x37
        /*0002*/ 	.short	(.L_8 - .L_7)
.L_7:
        /*0004*/ 	.word	0x00000082


	//----- nvinfo : EIATTR_SW2861232_WAR
	.align		4
.L_8:
        /*0008*/ 	.byte	0x01, 0x35
	.zero		2


	//----- nvinfo : EIATTR_PARAM_CBANK
	.align		4
        /*000c*/ 	.byte	0x04, 0x0a
        /*000e*/ 	.short	(.L_10 - .L_9)
	.align		4
.L_9:
        /*0010*/ 	.word	index@(.nv.constant0.attn_fwd)
        /*0014*/ 	.short	0x0160
        /*0016*/ 	.short	0x0088


	//----- nvinfo : EIATTR_CBANK_PARAM_SIZE
	.align		4
.L_10:
        /*0018*/ 	.byte	0x03, 0x19
        /*001a*/ 	.short	0x0088


	//----- nvinfo : EIATTR_KPARAM_INFO
	.align		4
        /*001c*/ 	.byte	0x04, 0x17
        /*001e*/ 	.short	(.L_12 - .L_11)
.L_11:
        /*0020*/ 	.word	0x00000000
        /*0024*/ 	.short	0x0019
        /*0026*/ 	.short	0x0080
        /*0028*/ 	.byte	0x00, 0xf4, 0x21, 0x00


	//----- nvinfo : EIATTR_KPARAM_INFO
	.align		4
.L_12:
        /*002c*/ 	.byte	0x04, 0x17
        /*002e*/ 	.short	(.L_14 - .L_13)
.L_13:
        /*0030*/ 	.word	0x00000000
        /*0034*/ 	.short	0x0018
        /*0036*/ 	.short	0x0078
        /*0038*/ 	.byte	0x00, 0xf4, 0x21, 0x00


	//----- nvinfo : EIATTR_KPARAM_INFO
	.align		4
.L_14:
        /*003c*/ 	.byte	0x04, 0x17
        /*003e*/ 	.short	(.L_16 - .L_15)
.L_15:
        /*0040*/ 	.word	0x00000000
        /*0044*/ 	.short	0x0017
        /*0046*/ 	.short	0x0070
        /*0048*/ 	.byte	0x00, 0xf0, 0x11, 0x00


	//----- nvinfo : EIATTR_KPARAM_INFO
	.align		4
.L_16:
        /*004c*/ 	.byte	0x04, 0x17
        /*004e*/ 	.short	(.L_18 - .L_17)
.L_17:
        /*0050*/ 	.word	0x00000000
        /*0054*/ 	.short	0x0016
        /*0056*/ 	.short	0x006c
        /*0058*/ 	.byte	0x00, 0xf0, 0x11, 0x00


	//----- nvinfo : EIATTR_KPARAM_INFO
	.align		4
.L_18:
        /*005c*/ 	.byte	0x04, 0x17
        /*005e*/ 	.short	(.L_20 - .L_19)
.L_19:
        /*0060*/ 	.word	0x00000000
        /*0064*/ 	.short	0x0015
        /*0066*/ 	.short	0x0068
        /*0068*/ 	.byte	0x00, 0xf0, 0x11, 0x00


	//----- nvinfo : EIATTR_KPARAM_INFO
	.align		4
.L_20:
        /*006c*/ 	.byte	0x04, 0x17
        /*006e*/ 	.short	(.L_22 - .L_21)
.L_21:
        /*0070*/ 	.word	0x00000000
        /*0074*/ 	.short	0x0014
        /*0076*/ 	.short	0x0064
        /*0078*/ 	.byte	0x00, 0xf0, 0x11, 0x00


	//----- nvinfo : EIATTR_KPARAM_INFO
	.align		4
.L_22:
        /*007c*/ 	.byte	0x04, 0x17
        /*007e*/ 	.short	(.L_24 - .L_23)
.L_23:
        /*0080*/ 	.word	0x00000000
        /*0084*/ 	.short	0x0013
        /*0086*/ 	.short	0x0060
        /*0088*/ 	.byte	0x00, 0xf0, 0x11, 0x00


	//----- nvinfo : EIATTR_KPARAM_INFO
	.align		4
.L_24:
        /*008c*/ 	.byte	0x04, 0x17
        /*008e*/ 	.short	(.L_26 - .L_25)
.L_25:
        /*0090*/ 	.word	0x00000000
        /*0094*/ 	.short	0x0012
        /*0096*/ 	.short	0x005c
        /*0098*/ 	.byte	0x00, 0xf0, 0x11, 0x00


	//----- nvinfo : EIATTR_KPARAM_INFO
	.align		4
.L_26:
        /*009c*/ 	.byte	0x04, 0x17
        /*009e*/ 	.short	(.L_28 - .L_27)
.L_27:
        /*00a0*/ 	.word	0x00000000
        /*00a4*/ 	.short	0x0011
        /*00a6*/ 	.short	0x0058
        /*00a8*/ 	.byte	0x00, 0xf0, 0x11, 0x00


	//----- nvinfo : EIATTR_KPARAM_INFO
	.align		4
.L_28:
        /*00ac*/ 	.byte	0x04, 0x17
        /*00ae*/ 	.short	(.L_30 - .L_29)
.L_29:
        /*00b0*/ 	.word	0x00000000
        /*00b4*/ 	.short	0x0010
        /*00b6*/ 	.short	0x0054
        /*00b8*/ 	.byte	0x00, 0xf0, 0x11, 0x00


	//----- nvinfo : EIATTR_KPARAM_INFO
	.align		4
.L_30:
        /*00bc*/ 	.byte	0x04, 0x17
        /*00be*/ 	.short	(.L_32 - .L_31)
.L_31:
        /*00c0*/ 	.word	0x00000000
        /*00c4*/ 	.short	0x000f
        /*00c6*/ 	.short	0x0050
        /*00c8*/ 	.byte	0x00, 0xf0, 0x11, 0x00


	//----- nvinfo : EIATTR_KPARAM_INFO
	.align		4
.L_32:
        /*00cc*/ 	.byte	0x04, 0x17
        /*00ce*/ 	.short	(.L_34 - .L_33)
.L_33:
        /*00d0*/ 	.word	0x00000000
        /*00d4*/ 	.short	0x000e
        /*00d6*/ 	.short	0x004c
        /*00d8*/ 	.byte	0x00, 0xf0, 0x11, 0x00


	//----- nvinfo : EIATTR_KPARAM_INFO
	.align		4
.L_34:
        /*00dc*/ 	.byte	0x04, 0x17
        /*00de*/ 	.short	(.L_36 - .L_35)
.L_35:
        /*00e0*/ 	.word	0x00000000
        /*00e4*/ 	.short	0x000d
        /*00e6*/ 	.short	0x0048
        /*00e8*/ 	.byte	0x00, 0xf0, 0x11, 0x00


	//----- nvinfo : EIATTR_KPARAM_INFO
	.align		4
.L_36:
        /*00ec*/ 	.byte	0x04, 0x17
        /*00ee*/ 	.short	(.L_38 - .L_37)
.L_37:
        /*00f0*/ 	.word	0x00000000
        /*00f4*/ 	.short	0x000c
        /*00f6*/ 	.short	0x0044
        /*00f8*/ 	.byte	0x00, 0xf0, 0x11, 0x00


	//----- nvinfo : EIATTR_KPARAM_INFO
	.align		4
.L_38:
        /*00fc*/ 	.byte	0x04, 0x17
        /*00fe*/ 	.short	(.L_40 - .L_39)
.L_39:
        /*0100*/ 	.word	0x00000000
        /*0104*/ 	.short	0x000b
        /*0106*/ 	.short	0x0040
        /*0108*/ 	.byte	0x00, 0xf0, 0x11, 0x00


	//----- nvinfo : EIATTR_KPARAM_INFO
	.align		4
.L_40:
        /*010c*/ 	.byte	0x04, 0x17
        /*010e*/ 	.short	(.L_42 - .L_41)
.L_41:
        /*0110*/ 	.word	0x00000000
        /*0114*/ 	.short	0x000a
        /*0116*/ 	.short	0x003c
        /*0118*/ 	.byte	0x00, 0xf0, 0x11, 0x00


	//----- nvinfo : EIATTR_KPARAM_INFO
	.align		4
.L_42:
        /*011c*/ 	.byte	0x04, 0x17
        /*011e*/ 	.short	(.L_44 - .L_43)
.L_43:
        /*0120*/ 	.word	0x00000000
        /*0124*/ 	.short	0x0009
        /*0126*/ 	.short	0x0038
        /*0128*/ 	.byte	0x00, 0xf0, 0x11, 0x00


	//----- nvinfo : EIATTR_KPARAM_INFO
	.align		4
.L_44:
        /*012c*/ 	.byte	0x04, 0x17
        /*012e*/ 	.short	(.L_46 - .L_45)
.L_45:
        /*0130*/ 	.word	0x00000000
        /*0134*/ 	.short	0x0008
        /*0136*/ 	.short	0x0034
        /*0138*/ 	.byte	0x00, 0xf0, 0x11, 0x00


	//----- nvinfo : EIATTR_KPARAM_INFO
	.align		4
.L_46:
        /*013c*/ 	.byte	0x04, 0x17
        /*013e*/ 	.short	(.L_48 - .L_47)
.L_47:
        /*0140*/ 	.word	0x00000000
        /*0144*/ 	.short	0x0007
        /*0146*/ 	.short	0x0030
        /*0148*/ 	.byte	0x00, 0xf0, 0x11, 0x00


	//----- nvinfo : EIATTR_KPARAM_INFO
	.align		4
.L_48:
        /*014c*/ 	.byte	0x04, 0x17
        /*014e*/ 	.short	(.L_50 - .L_49)
.L_49:
        /*0150*/ 	.word	0x00000000
        /*0154*/ 	.short	0x0006
        /*0156*/ 	.short	0x002c
        /*0158*/ 	.byte	0x00, 0xf0, 0x11, 0x00


	//----- nvinfo : EIATTR_KPARAM_INFO
	.align		4
.L_50:
        /*015c*/ 	.byte	0x04, 0x17
        /*015e*/ 	.short	(.L_52 - .L_51)
.L_51:
        /*0160*/ 	.word	0x00000000
        /*0164*/ 	.short	0x0005
        /*0166*/ 	.short	0x0028
        /*0168*/ 	.byte	0x00, 0xf0, 0x11, 0x00


	//----- nvinfo : EIATTR_KPARAM_INFO
	.align		4
.L_52:
        /*016c*/ 	.byte	0x04, 0x17
        /*016e*/ 	.short	(.L_54 - .L_53)
.L_53:
        /*0170*/ 	.word	0x00000000
        /*0174*/ 	.short	0x0004
        /*0176*/ 	.short	0x0020
        /*0178*/ 	.byte	0x00, 0xf4, 0x21, 0x00


	//----- nvinfo : EIATTR_KPARAM_INFO
	.align		4
.L_54:
        /*017c*/ 	.byte	0x04, 0x17
        /*017e*/ 	.short	(.L_56 - .L_55)
.L_55:
        /*0180*/ 	.word	0x00000000
        /*0184*/ 	.short	0x0003
        /*0186*/ 	.short	0x0018
        /*0188*/ 	.byte	0x00, 0xf4, 0x21, 0x00


	//----- nvinfo : EIATTR_KPARAM_INFO
	.align		4
.L_56:
        /*018c*/ 	.byte	0x04, 0x17
        /*018e*/ 	.short	(.L_58 - .L_57)
.L_57:
        /*0190*/ 	.word	0x00000000
        /*0194*/ 	.short	0x0002
        /*0196*/ 	.short	0x0010
        /*0198*/ 	.byte	0x00, 0xf4, 0x21, 0x00


	//----- nvinfo : EIATTR_KPARAM_INFO
	.align		4
.L_58:
        /*019c*/ 	.byte	0x04, 0x17
        /*019e*/ 	.short	(.L_60 - .L_59)
.L_59:
        /*01a0*/ 	.word	0x00000000
        /*01a4*/ 	.short	0x0001
        /*01a6*/ 	.short	0x0008
        /*01a8*/ 	.byte	0x00, 0xf4, 0x21, 0x00


	//----- nvinfo : EIATTR_KPARAM_INFO
	.align		4
.L_60:
        /*01ac*/ 	.byte	0x04, 0x17
        /*01ae*/ 	.short	(.L_62 - .L_61)
.L_61:
        /*01b0*/ 	.word	0x00000000
        /*01b4*/ 	.short	0x0000
        /*01b6*/ 	.short	0x0000
        /*01b8*/ 	.byte	0x00, 0xf4, 0x21, 0x00


	//----- nvinfo : EIATTR_MAXREG_COUNT
	.align		4
.L_62:
        /*01bc*/ 	.byte	0x03, 0x1b
        /*01be*/ 	.short	0x00ff


	//----- nvinfo : EIATTR_NUM_BARRIERS
	.align		4
        /*01c0*/ 	.byte	0x02, 0x4c
        /*01c2*/ 	.byte	0x01
	.zero		1


	//----- nvinfo : EIATTR_ANNOTATIONS
	.align		4
        /*01c4*/ 	.byte	0x04, 0x55
        /*01c6*/ 	.short	(.L_64 - .L_63)


	//   ....[0]....
.L_63:
        /*01c8*/ 	.word	0x00000001
        /*01cc*/ 	.byte	0xf0, 0x0b, 0x00, 0x00, 0x01, 0x00, 0x00, 0x00, 0x30, 0x0c, 0x00, 0x00, 0x01, 0x00, 0x00, 0x00
        /* <DEDUP_REMOVED lines=32> */
        /*03dc*/ 	.byte	0xa0, 0x25, 0x00, 0x00, 0x01, 0x00, 0x00, 0x00, 0xc0, 0x25, 0x00, 0x00


	//----- nvinfo : EIATTR_MERCURY_ISA_VERSION
	.align		4
.L_64:
        /*03e8*/ 	.byte	0x03, 0x5f
        /*03ea*/ 	.short	0x0000


	//----- nvinfo : EIATTR_COOP_GROUP_MASK_REGIDS
	.align		4
        /*03ec*/ 	.byte	0x04, 0x29
        /*03ee*/ 	.short	(.L_66 - .L_65)


	//   ....[0]....
.L_65:
        /*03f0*/ 	.word	0xffffffff


	//   ....[1]....
        /*03f4*/ 	.word	0xffffffff


	//   ....[2]....
        /*03f8*/ 	.word	0xffffffff


	//   ....[3]....
        /*03fc*/ 	.word	0xffffffff


	//   ....[4]....
        /*0400*/ 	.word	0xffffffff


	//   ....[5]....
        /*0404*/ 	.word	0xffffffff


	//   ....[6]....
        /*0408*/ 	.word	0xffffffff


	//   ....[7]....
        /*040c*/ 	.word	0xffffffff


	//----- nvinfo : EIATTR_COOP_GROUP_INSTR_OFFSETS
	.align		4
.L_66:
        /*0410*/ 	.byte	0x04, 0x28
        /*0412*/ 	.short	(.L_68 - .L_67)


	//   ....[0]....
.L_67:
        /*0414*/ 	.word	0x00004270


	//   ....[1]....
        /*0418*/ 	.word	0x00004380


	//   ....[2]....
        /*041c*/ 	.word	0x00004390


	//   ....[3]....
        /*0420*/ 	.word	0x000044b0


	//   ....[4]....
        /*0424*/ 	.word	0x00005f20


	//   ....[5]....
        /*0428*/ 	.word	0x00005f30


	//   ....[6]....
        /*042c*/ 	.word	0x00005fd0


	//   ....[7]....
        /*0430*/ 	.word	0x00005ff0


	//----- nvinfo : EIATTR_EXIT_INSTR_OFFSETS
	.align		4
.L_68:
        /*0434*/ 	.byte	0x04, 0x1c
        /*0436*/ 	.short	(.L_70 - .L_69)


	//   ....[0]....
.L_69:
        /*0438*/ 	.word	0x00007570


	//   ....[1]....
        /*043c*/ 	.word	0x00007610


	//----- nvinfo : EIATTR_REQNTID
	.align		4
.L_70:
        /*0440*/ 	.byte	0x04, 0x10
        /*0442*/ 	.short	(.L_72 - .L_71)
.L_71:
        /*0444*/ 	.word	0x00000100
        /*0448*/ 	.word	0x00000001
        /*044c*/ 	.word	0x00000001
.L_72:


//--------------------- .nv.callgraph             --------------------------
	.section	.nv.callgraph,"",@"SHT_CUDA_CALLGRAPH"
	.align	4
	.sectionentsize	8
	.align		4
        /*0000*/ 	.word	0x00000000
	.align		4
        /*0004*/ 	.word	0xffffffff
	.align		4
        /*0008*/ 	.word	0x00000000
	.align		4
        /*000c*/ 	.word	0xfffffffe
	.align		4
        /*0010*/ 	.word	0x00000000
	.align		4
        /*0014*/ 	.word	0xfffffffd
	.align		4
        /*0018*/ 	.word	0x00000000
	.align		4
        /*001c*/ 	.word	0xfffffffc


//--------------------- .nv.rel.action            --------------------------
	.section	.nv.rel.action,"",@"SHT_CUDA_RELOCINFO"
	.align	8
	.sectionentsize	8
        /*0000*/ 	.byte	0x73, 0x00, 0x00, 0x00, 0x00, 0x00, 0x00, 0x00, 0x00, 0x00, 0x00, 0x11, 0x25, 0x00, 0x05, 0x36


//--------------------- .nv.constant4             --------------------------
	.section	.nv.constant4,"a",@progbits
	.align	8
	.align		8
.nv.constant4:
        /*0000*/ 	.dword	_$_str


//--------------------- .nv.constant0.attn_fwd    --------------------------
	.section	.nv.constant0.attn_fwd,"a",@progbits
	.sectionflags	@""
	.align	4
.nv.constant0.attn_fwd:
	.zero		488


//--------------------- .text.attn_fwd            --------------------------
	.section	.text.attn_fwd,"ax",@progbits
	.sectioninfo	@"SHI_REGISTERS=255"
	.align	128
        .global         attn_fwd
        .type           attn_fwd,@function
        .size           attn_fwd,(.L_x_3 - attn_fwd)
        .other          attn_fwd,@"STO_CUDA_ENTRY STV_DEFAULT"
attn_fwd:
.text.attn_fwd:
[----:B------:R-:W-:Y:S02]  /*0000*/  IMAD.MOV.U32 R1, RZ, RZ, c[0x0][0x28] ;  /* 0x00000a00ff017624 */ /* 0x000fe400078e00ff */
[----:B------:R-:W0:Y:S01]  /*0010*/  S2R R16, SR_CTAID.X ;  /* 0x0000000000107919 */ /* 0x000e220000002500 */
[----:B------:R-:W-:Y:S01]  /*0020*/  IMAD.MOV.U32 R15, RZ, RZ, c[0x0][0x198] ;  /* 0x00006600ff0f7624 */ /* 0x000fe200078e00ff */
[----:B------:R-:W-:Y:S01]  /*0030*/  ULDC.64 UR6, c[0x0][0x118] ;  /* 0x0000460000067ab9 */ /* 0x000fe20000000a00 */
[----:B------:R-:W-:Y:S01]  /*0040*/  IADD3 R1, R1, -0x110, RZ ;  /* 0xfffffef001017810 */ /* 0x000fe20007ffe0ff */
[----:B------:R-:W1:Y:S04]  /*0050*/  S2R R32, SR_TID.X ;  /* 0x0000000000207919 */ /* 0x000e680000002100 */
[----:B------:R-:W2:Y:S01]  /*0060*/  S2R R34, SR_CTAID.Y ;  /* 0x0000000000227919 */ /* 0x000ea20000002600 */
[----:B0-----:R-:W-:Y:S01]  /*0070*/  IMAD.SHL.U32 R16, R16, 0x40, RZ ;  /* 0x0000004010107824 */ /* 0x001fe200078e00ff */
[----:B-1----:R-:W-:-:S04]  /*0080*/  SHF.R.U32.HI R0, RZ, 0x6, R32 ;  /* 0x00000006ff007819 */ /* 0x002fc80000011620 */
[----:B------:R-:W-:Y:S02]  /*0090*/  LOP3.LUT R2, R16, 0x3f, R32, 0xf8, !PT ;  /* 0x0000003f10027812 */ /* 0x000fe400078ef820 */
[----:B------:R-:W-:Y:S01]  /*00a0*/  SGXT.U32 R35, R0, 0x2 ;  /* 0x000000020023781a */ /* 0x000fe20000000000 */
[----:B--2---:R-:W-:Y:S02]  /*00b0*/  IMAD R0, R34, c[0x0][0x190], RZ ;  /* 0x0000640022007a24 */ /* 0x004fe400078e02ff */
[----:B------:R-:W-:Y:S02]  /*00c0*/  IMAD R3, R2, c[0x0][0x194], RZ ;  /* 0x0000650002037a24 */ /* 0x000fe400078e02ff */
[----:B------:R-:W-:Y:S02]  /*00d0*/  IMAD R4, R35, c[0x0][0x198], RZ ;  /* 0x0000660023047a24 */ /* 0x000fe400078e02ff */
[----:B------:R-:W-:Y:S02]  /*00e0*/  IMAD.SHL.U32 R2, R0, 0x2, RZ ;  /* 0x0000000200027824 */ /* 0x000fe400078e00ff */
[----:B------:R-:W-:-:S02]  /*00f0*/  IMAD.SHL.U32 R5, R3, 0x2, RZ ;  /* 0x0000000203057824 */ /* 0x000fc400078e00ff */
[----:B------:R-:W-:Y:S02]  /*0100*/  IMAD R8, R15, 0x4, R4 ;  /* 0x000000040f087824 */ /* 0x000fe400078e0204 */
[----:B------:R-:W-:Y:S01]  /*0110*/  IMAD.HI R0, R0, 0x2, RZ ;  /* 0x0000000200007827 */ /* 0x000fe200078e02ff */
[----:B------:R-:W-:Y:S02]  /*0120*/  IADD3 R31, P0, P1, R5, c[0x0][0x160], R2 ;  /* 0x00005800051f7a10 */ /* 0x000fe4000791e002 */
[----:B------:R-:W-:Y:S01]  /*0130*/  LEA R5, R15, R8, 0x2 ;  /* 0x000000080f057211 */ /* 0x000fe200078e10ff */
[----:B------:R-:W-:-:S05]  /*0140*/  IMAD.HI R3, R3, 0x2, RZ ;  /* 0x0000000203037827 */ /* 0x000fca00078e02ff */
[----:B------:R-:W-:Y:S01]  /*0150*/  IADD3.X R33, R3, c[0x0][0x164], R0, P0, P1 ;  /* 0x0000590003217a10 */ /* 0x000fe200007e2400 */
[----:B------:R-:W-:Y:S01]  /*0160*/  IMAD R0, R15, 0x4, R5 ;  /* 0x000000040f007824 */ /* 0x000fe200078e0205 */
[CC--:B------:R-:W-:Y:S02]  /*0170*/  LEA R2, P0, R4.reuse, R31.reuse, 0x1 ;  /* 0x0000001f04027211 */ /* 0x0c0fe400078008ff */
[----:B------:R-:W-:Y:S02]  /*0180*/  LEA R6, P1, R5, R31, 0x1 ;  /* 0x0000001f05067211 */ /* 0x000fe400078208ff */
[----:B------:R-:W-:Y:S02]  /*0190*/  LEA.HI.X.SX32 R3, R4, R33, 0x1, P0 ;  /* 0x0000002104037211 */ /* 0x000fe400000f0eff */
[C---:B------:R-:W-:Y:S01]  /*01a0*/  LEA R4, P0, R8.reuse, R31, 0x1 ;  /* 0x0000001f08047211 */ /* 0x040fe200078008ff */
[----:B------:R-:W-:Y:S01]  /*01b0*/  IMAD R11, R15, 0x4, R0 ;  /* 0x000000040f0b7824 */ /* 0x000fe200078e0200 */
[-C--:B------:R-:W-:Y:S01]  /*01c0*/  LEA.HI.X.SX32 R7, R5, R33.reuse, 0x1, P1 ;  /* 0x0000002105077211 */ /* 0x080fe200008f0eff */
[----:B------:R0:W2:Y:S01]  /*01d0*/  LDG.E.U16 R21, [R2.64] ;  /* 0x0000000602157981 */ /* 0x0000a2000c1e1500 */
[----:B------:R-:W-:Y:S01]  /*01e0*/  LEA.HI.X.SX32 R5, R8, R33, 0x1, P0 ;  /* 0x0000002108057211 */ /* 0x000fe200000f0eff */
[----:B------:R-:W-:Y:S01]  /*01f0*/  IMAD R12, R15, 0x4, R11 ;  /* 0x000000040f0c7824 */ /* 0x000fe200078e020b */
[-C--:B------:R-:W-:Y:S01]  /*0200*/  LEA R8, P0, R0, R31.reuse, 0x1 ;  /* 0x0000001f00087211 */ /* 0x080fe200078008ff */
[----:B------:R1:W3:Y:S01]  /*0210*/  LDG.E.U16 R23, [R6.64] ;  /* 0x0000000606177981 */ /* 0x0002e2000c1e1500 */
[----:B------:R-:W-:-:S02]  /*0220*/  LEA R10, P1, R11, R31, 0x1 ;  /* 0x0000001f0b0a7211 */ /* 0x000fc400078208ff */
[----:B------:R-:W-:Y:S01]  /*0230*/  LEA.HI.X.SX32 R9, R0, R33, 0x1, P0 ;  /* 0x0000002100097211 */ /* 0x000fe200000f0eff */
[C---:B------:R-:W-:Y:S01]  /*0240*/  IMAD R0, R15.reuse, 0x4, R12 ;  /* 0x000000040f007824 */ /* 0x040fe200078e020c */
[----:B------:R4:W5:Y:S01]  /*0250*/  LDG.E.U16 R22, [R4.64] ;  /* 0x0000000604167981 */ /* 0x000962000c1e1500 */
[C---:B0-----:R-:W-:Y:S02]  /*0260*/  LEA R2, P0, R12.reuse, R31, 0x1 ;  /* 0x0000001f0c027211 */ /* 0x041fe400078008ff */
[----:B------:R-:W-:Y:S01]  /*0270*/  IMAD R13, R15, 0x4, R0 ;  /* 0x000000040f0d7824 */ /* 0x000fe200078e0200 */
[-C--:B------:R-:W-:Y:S01]  /*0280*/  LEA.HI.X.SX32 R11, R11, R33.reuse, 0x1, P1 ;  /* 0x000000210b0b7211 */ /* 0x080fe200008f0eff */
[----:B------:R0:W5:Y:S01]  /*0290*/  LDG.E.U16 R24, [R8.64] ;  /* 0x0000000608187981 */ /* 0x000162000c1e1500 */
[----:B------:R-:W-:Y:S01]  /*02a0*/  LEA.HI.X.SX32 R3, R12, R33, 0x1, P0 ;  /* 0x000000210c037211 */ /* 0x000fe200000f0eff */
[C---:B------:R-:W-:Y:S01]  /*02b0*/  IMAD R14, R15.reuse, 0x4, R13 ;  /* 0x000000040f0e7824 */ /* 0x040fe200078e020d */
[C---:B-1----:R-:W-:Y:S01]  /*02c0*/  LEA R6, P0, R0.reuse, R31, 0x1 ;  /* 0x0000001f00067211 */ /* 0x042fe200078008ff */
[----:B------:R1:W5:Y:S03]  /*02d0*/  LDG.E.U16 R25, [R10.64] ;  /* 0x000000060a197981 */ /* 0x000366000c1e1500 */
[----:B------:R-:W-:Y:S01]  /*02e0*/  LEA R17, R15, R14, 0x2 ;  /* 0x0000000e0f117211 */ /* 0x000fe200078e10ff */
[----:B------:R0:W5:Y:S01]  /*02f0*/  LDG.E.U16 R26, [R2.64] ;  /* 0x00000006021a7981 */ /* 0x000162000c1e1500 */
[----:B------:R-:W-:-:S03]  /*0300*/  LEA.HI.X.SX32 R7, R0, R33, 0x1, P0 ;  /* 0x0000002100077211 */ /* 0x000fc600000f0eff */
[----:B------:R-:W-:Y:S01]  /*0310*/  IMAD R0, R15, 0x4, R17 ;  /* 0x000000040f007824 */ /* 0x000fe200078e0211 */
[----:B----4-:R-:W-:Y:S01]  /*0320*/  LEA R4, P0, R13, R31, 0x1 ;  /* 0x0000001f0d047211 */ /* 0x010fe200078008ff */
[----:B------:R4:W5:Y:S02]  /*0330*/  LDG.E.U16 R27, [R6.64] ;  /* 0x00000006061b7981 */ /* 0x000964000c1e1500 */
[----:B------:R-:W-:Y:S01]  /*0340*/  IMAD R18, R15, 0x4, R0 ;  /* 0x000000040f127824 */ /* 0x000fe200078e0200 */
[----:B------:R-:W-:-:S03]  /*0350*/  LEA.HI.X.SX32 R5, R13, R33, 0x1, P0 ;  /* 0x000000210d057211 */ /* 0x000fc600000f0eff */
[C---:B-1----:R-:W-:Y:S01]  /*0360*/  IMAD R11, R15.reuse, 0x4, R18 ;  /* 0x000000040f0b7824 */ /* 0x042fe200078e0212 */
[C---:B0-----:R-:W-:Y:S01]  /*0370*/  LEA R8, P0, R0.reuse, R31, 0x1 ;  /* 0x0000001f00087211 */ /* 0x041fe200078008ff */
[----:B------:R0:W5:Y:S02]  /*0380*/  LDG.E.U16 R28, [R4.64] ;  /* 0x00000006041c7981 */ /* 0x000164000c1e1500 */
[C---:B------:R-:W-:Y:S01]  /*0390*/  IMAD R19, R15.reuse, 0x4, R11 ;  /* 0x000000040f137824 */ /* 0x040fe200078e020b */
[----:B------:R-:W-:Y:S02]  /*03a0*/  LEA.HI.X.SX32 R9, R0, R33, 0x1, P0 ;  /* 0x0000002100097211 */ /* 0x000fe400000f0eff */
[CC--:B------:R-:W-:Y:S01]  /*03b0*/  LEA R12, P1, R14.reuse, R31.reuse, 0x1 ;  /* 0x0000001f0e0c7211 */ /* 0x0c0fe200078208ff */
[----:B------:R-:W-:Y:S01]  /*03c0*/  IMAD R0, R15, 0x4, R19 ;  /* 0x000000040f007824 */ /* 0x000fe200078e0213 */
[----:B------:R-:W-:Y:S02]  /*03d0*/  LEA R10, P0, R11, R31, 0x1 ;  /* 0x0000001f0b0a7211 */ /* 0x000fe400078008ff */
[----:B------:R-:W-:Y:S01]  /*03e0*/  LEA.HI.X.SX32 R13, R14, R33, 0x1, P1 ;  /* 0x000000210e0d7211 */ /* 0x000fe200008f0eff */
[----:B------:R-:W5:Y:S01]  /*03f0*/  LDG.E.U16 R9, [R8.64] ;  /* 0x0000000608097981 */ /* 0x000f62000c1e1500 */
[C---:B------:R-:W-:Y:S01]  /*0400*/  LEA R14, P1, R0.reuse, R31, 0x1 ;  /* 0x0000001f000e7211 */ /* 0x040fe200078208ff */
[----:B------:R-:W-:Y:S01]  /*0410*/  IMAD R20, R15, 0x4, R0 ;  /* 0x000000040f147824 */ /* 0x000fe200078e0200 */
[-C--:B------:R-:W-:Y:S01]  /*0420*/  LEA.HI.X.SX32 R11, R11, R33.reuse, 0x1, P0 ;  /* 0x000000210b0b7211 */ /* 0x080fe200000f0eff */
[----:B------:R1:W5:Y:S01]  /*0430*/  LDG.E.U16 R29, [R12.64] ;  /* 0x000000060c1d7981 */ /* 0x000362000c1e1500 */
[----:B------:R-:W-:-:S02]  /*0440*/  LEA.HI.X.SX32 R15, R0, R33, 0x1, P1 ;  /* 0x00000021000f7211 */ /* 0x000fc400008f0eff */
[C---:B------:R-:W-:Y:S02]  /*0450*/  LEA R2, P0, R17.reuse, R31, 0x1 ;  /* 0x0000001f11027211 */ /* 0x040fe400078008ff */
[----:B------:R-:W5:Y:S02]  /*0460*/  LDG.E.U16 R11, [R10.64] ;  /* 0x000000060a0b7981 */ /* 0x000f64000c1e1500 */
[----:B------:R-:W-:Y:S02]  /*0470*/  LEA.HI.X.SX32 R3, R17, R33, 0x1, P0 ;  /* 0x0000002111037211 */ /* 0x000fe400000f0eff */
[----:B------:R-:W5:Y:S04]  /*0480*/  LDG.E.U16 R15, [R14.64] ;  /* 0x000000060e0f7981 */ /* 0x000f68000c1e1500 */
[----:B------:R1:W5:Y:S01]  /*0490*/  LDG.E.U16 R2, [R2.64] ;  /* 0x0000000602027981 */ /* 0x000362000c1e1500 */
[----:B0-----:R-:W-:-:S02]  /*04a0*/  LEA R4, P0, R18, R31, 0x1 ;  /* 0x0000001f12047211 */ /* 0x001fc400078008ff */
[C---:B----4-:R-:W-:Y:S02]  /*04b0*/  LEA R6, P1, R19.reuse, R31, 0x1 ;  /* 0x0000001f13067211 */ /* 0x050fe400078208ff */
[----:B------:R-:W-:Y:S02]  /*04c0*/  LEA.HI.X.SX32 R5, R18, R33, 0x1, P0 ;  /* 0x0000002112057211 */ /* 0x000fe400000f0eff */
[C---:B-1----:R-:W-:Y:S02]  /*04d0*/  LEA R12, P0, R20.reuse, R31, 0x1 ;  /* 0x0000001f140c7211 */ /* 0x042fe400078008ff */
[-C--:B------:R-:W-:Y:S01]  /*04e0*/  LEA.HI.X.SX32 R7, R19, R33.reuse, 0x1, P1 ;  /* 0x0000002113077211 */ /* 0x080fe200008f0eff */
[----:B------:R0:W4:Y:S01]  /*04f0*/  LDG.E.U16 R4, [R4.64] ;  /* 0x0000000604047981 */ /* 0x000122000c1e1500 */
[----:B------:R-:W-:-:S03]  /*0500*/  LEA.HI.X.SX32 R13, R20, R33, 0x1, P0 ;  /* 0x00000021140d7211 */ /* 0x000fc600000f0eff */
[----:B------:R-:W4:Y:S04]  /*0510*/  LDG.E.U16 R6, [R6.64] ;  /* 0x0000000606067981 */ /* 0x000f28000c1e1500 */
[----:B------:R-:W4:Y:S01]  /*0520*/  LDG.E.U16 R12, [R12.64] ;  /* 0x000000060c0c7981 */ /* 0x000f22000c1e1500 */
[C---:B------:R-:W-:Y:S02]  /*0530*/  LOP3.LUT R36, R32.reuse, 0xc0, RZ, 0xc0, !PT ;  /* 0x000000c020247812 */ /* 0x040fe400078ec0ff */
[----:B------:R-:W-:Y:S02]  /*0540*/  SHF.L.U32 R30, R32, 0x1, RZ ;  /* 0x00000001201e7819 */ /* 0x000fe400000006ff */
[----:B------:R-:W-:-:S04]  /*0550*/  SHF.R.U32.HI R0, RZ, 0x2, R36 ;  /* 0x00000002ff007819 */ /* 0x000fc80000011624 */
[----:B------:R-:W-:-:S04]  /*0560*/  LOP3.LUT R0, R0, 0x1fe, R30, 0x78, !PT ;  /* 0x000001fe00007812 */ /* 0x000fc800078e781e */
[----:B------:R-:W-:Y:S01]  /*0570*/  LOP3.LUT R3, R0, 0x40, RZ, 0x3c, !PT ;  /* 0x0000004000037812 */ /* 0x000fe200078e3cff */
[----:B------:R-:W-:Y:S01]  /*0580*/  IMAD.MOV.U32 R17, RZ, RZ, -0x800000 ;  /* 0xff800000ff117424 */ /* 0x000fe200078e00ff */
[----:B------:R-:W-:Y:S01]  /*0590*/  CS2R R104, SRZ ;  /* 0x0000000000687805 */ /* 0x000fe2000001ff00 */
[----:B------:R-:W-:Y:S01]  /*05a0*/  IMAD.MOV.U32 R138, RZ, RZ, 0x3f800000 ;  /* 0x3f800000ff8a7424 */ /* 0x000fe200078e00ff */
[----:B------:R-:W-:Y:S01]  /*05b0*/  CS2R R106, SRZ ;  /* 0x00000000006a7805 */ /* 0x000fe2000001ff00 */
[----:B------:R-:W-:Y:S01]  /*05c0*/  IMAD.MOV.U32 R137, RZ, RZ, 0x3f800000 ;  /* 0x3f800000ff897424 */ /* 0x000fe200078e00ff */
[----:B------:R-:W-:Y:S01]  /*05d0*/  CS2R R80, SRZ ;  /* 0x0000000000507805 */ /* 0x000fe2000001ff00 */
[----:B------:R-:W-:Y:S01]  /*05e0*/  IMAD.MOV.U32 R20, RZ, RZ, -0x800000 ;  /* 0xff800000ff147424 */ /* 0x000fe200078e00ff */
[----:B------:R-:W-:Y:S01]  /*05f0*/  CS2R R82, SRZ ;  /* 0x0000000000527805 */ /* 0x000fe2000001ff00 */
        /* <DEDUP_REMOVED lines=12> */
[----:B0-----:R-:W-:Y:S01]  /*06c0*/  LOP3.LUT R5, R32, 0x7f, RZ, 0xc0, !PT ;  /* 0x0000007f20057812 */ /* 0x001fe200078ec0ff */
[----:B--2---:R-:W-:Y:S04]  /*06d0*/  STS.U16 [R0+0x4000], R21 ;  /* 0x0040001500007388 */ /* 0x004fe80000000400 */
[----:B---3--:R-:W-:Y:S04]  /*06e0*/  STS.U16 [R0+0x4400], R23 ;  /* 0x0044001700007388 */ /* 0x008fe80000000400 */
[----:B-----5:R-:W-:Y:S04]  /*06f0*/  STS.U16 [R0+0x4800], R25 ;  /* 0x0048001900007388 */ /* 0x020fe80000000400 */
[----:B------:R-:W-:Y:S04]  /*0700*/  STS.U16 [R0+0x4c00], R27 ;  /* 0x004c001b00007388 */ /* 0x000fe80000000400 */
        /* <DEDUP_REMOVED lines=8> */
[----:B------:R0:W-:Y:S02]  /*0790*/  STS.U16 [R3+0x5200], R2 ;  /* 0x0052000203007388 */ /* 0x0001e40000000400 */
[----:B0-----:R-:W-:-:S04]  /*07a0*/  IADD3 R2, R16, 0x40, RZ ;  /* 0x0000004010027810 */ /* 0x001fc80007ffe0ff */
[----:B------:R-:W-:Y:S01]  /*07b0*/  ISETP.GE.AND P0, PT, R2, 0x1, PT ;  /* 0x000000010200780c */ /* 0x000fe20003f06270 */
[----:B----4-:R-:W-:Y:S01]  /*07c0*/  STS.U16 [R3+0x5600], R4 ;  /* 0x0056000403007388 */ /* 0x010fe20000000400 */
[----:B------:R-:W-:-:S03]  /*07d0*/  LOP3.LUT R2, R32, 0x80, RZ, 0xc0, !PT ;  /* 0x0000008020027812 */ /* 0x000fc600078ec0ff */
[----:B------:R-:W-:Y:S04]  /*07e0*/  STS.U16 [R3+0x5a00], R6 ;  /* 0x005a000603007388 */ /* 0x000fe80000000400 */
[----:B------:R0:W-:Y:S02]  /*07f0*/  STS.U16 [R3+0x5e00], R12 ;  /* 0x005e000c03007388 */ /* 0x0001e40000000400 */
[----:B0-----:R-:W-:Y:S02]  /*0800*/  LOP3.LUT R3, R32, 0x60, RZ, 0xc0, !PT ;  /* 0x0000006020037812 */ /* 0x001fe400078ec0ff */
[----:B------:R-:W-:Y:S05]  /*0810*/  @!P0 BRA `(.L_x_0) ;  /* 0x000059d000008947 */ /* 0x000fea0003800000 */
[----:B------:R-:W-:Y:S01]  /*0820*/  SHF.R.U32.HI R14, RZ, 0x2, R32 ;  /* 0x00000002ff0e7819 */ /* 0x000fe20000011620 */
[----:B------:R-:W-:Y:S01]  /*0830*/  IMAD R7, R5, c[0x0][0x1b4], RZ ;  /* 0x00006d0005077a24 */ /* 0x000fe200078e02ff */
[----:B------:R-:W-:Y:S01]  /*0840*/  SHF.R.U32.HI R3, RZ, 0x1, R3 ;  /* 0x00000001ff037819 */ /* 0x000fe20000011603 */
[----:B------:R-:W-:Y:S01]  /*0850*/  IMAD R6, R35, c[0x0][0x1a4], RZ ;  /* 0x0000690023067a24 */ /* 0x000fe200078e02ff */
[----:B------:R-:W-:Y:S01]  /*0860*/  SGXT.U32 R14, R14, 0x3 ;  /* 0x000000030e0e781a */ /* 0x000fe20000000000 */
[----:B------:R-:W-:Y:S01]  /*0870*/  IMAD.MOV.U32 R37, RZ, RZ, c[0x0][0x1a4] ;  /* 0x00006900ff257624 */ /* 0x000fe200078e00ff */
[----:B------:R-:W-:Y:S01]  /*0880*/  ISETP.NE.U32.AND P0, PT, R2, RZ, PT ;  /* 0x000000ff0200720c */ /* 0x000fe20003f05070 */
[C---:B------:R-:W-:Y:S01]  /*0890*/  IMAD.SHL.U32 R11, R7.reuse, 0x2, RZ ;  /* 0x00000002070b7824 */ /* 0x040fe200078e00ff */
[----:B------:R-:W-:Y:S01]  /*08a0*/  LOP3.LUT R14, R16, R3, R14, 0xfe, !PT ;  /* 0x00000003100e7212 */ /* 0x000fe200078efe0e */
[----:B------:R-:W-:Y:S01]  /*08b0*/  IMAD R3, R34, c[0x0][0x1b0], RZ ;  /* 0x00006c0022037a24 */ /* 0x000fe200078e02ff */
[----:B------:R-:W-:Y:S01]  /*08c0*/  LOP3.LUT R2, R32, 0x3f, RZ, 0xc0, !PT ;  /* 0x0000003f20027812 */ /* 0x000fe200078ec0ff */
[----:B------:R-:W-:Y:S01]  /*08d0*/  IMAD.HI R10, R7, 0x2, RZ ;  /* 0x00000002070a7827 */ /* 0x000fe200078e02ff */
[----:B------:R-:W-:Y:S01]  /*08e0*/  SEL R12, RZ, 0x110, !P0 ;  /* 0x00000110ff0c7807 */ /* 0x000fe20004000000 */
[----:B------:R-:W-:Y:S01]  /*08f0*/  CS2R R104, SRZ ;  /* 0x0000000000687805 */ /* 0x000fe2000001ff00 */
[----:B------:R-:W-:Y:S01]  /*0900*/  SHF.L.U32 R8, R3, 0x1, RZ ;  /* 0x0000000103087819 */ /* 0x000fe200000006ff */
[----:B------:R-:W-:Y:S01]  /*0910*/  IMAD R7, R37, 0x4, R6 ;  /* 0x0000000425077824 */ /* 0x000fe200078e0206 */
[----:B------:R-:W-:Y:S01]  /*0920*/  SHF.R.U32.HI R13, RZ, 0x7, R32 ;  /* 0x00000007ff0d7819 */ /* 0x000fe20000011620 */
[----:B------:R-:W-:Y:S01]  /*0930*/  IMAD.HI R9, R3, 0x2, RZ ;  /* 0x0000000203097827 */ /* 0x000fe200078e02ff */
[----:B------:R-:W-:Y:S01]  /*0940*/  IADD3 R141, P2, P3, R11, c[0x0][0x170], R8 ;  /* 0x00005c000b8d7a10 */ /* 0x000fe20007b5e008 */
[----:B------:R-:W-:Y:S01]  /*0950*/  CS2R R106, SRZ ;  /* 0x00000000006a7805 */ /* 0x000fe2000001ff00 */
[----:B------:R-:W-:Y:S01]  /*0960*/  MOV R138, 0x3f800000 ;  /* 0x3f800000008a7802 */ /* 0x000fe20000000f00 */
[----:B------:R-:W-:Y:S01]  /*0970*/  IMAD.SHL.U32 R15, R5, 0x2, RZ ;  /* 0x00000002050f7824 */ /* 0x000fe200078e00ff */
[----:B------:R-:W-:Y:S01]  /*0980*/  IADD3.X R31, R10, c[0x0][0x174], R9, P2, P3 ;  /* 0x00005d000a1f7a10 */ /* 0x000fe200017e6409 */
[C---:B------:R-:W-:Y:S01]  /*0990*/  IMAD R8, R37.reuse, 0x4, R7 ;  /* 0x0000000425087824 */ /* 0x040fe200078e0207 */
[----:B------:R-:W-:Y:S01]  /*09a0*/  CS2R R80, SRZ ;  /* 0x0000000000507805 */ /* 0x000fe2000001ff00 */
[----:B------:R-:W-:Y:S01]  /*09b0*/  IMAD R4, R34, c[0x0][0x1a0], RZ ;  /* 0x0000680022047a24 */ /* 0x000fe200078e02ff */
[----:B------:R-:W-:Y:S01]  /*09c0*/  LOP3.LUT R15, R12, R15, RZ, 0x3c, !PT ;  /* 0x0000000f0c0f7212 */ /* 0x000fe200078e3cff */
[----:B------:R-:W-:Y:S01]  /*09d0*/  IMAD R5, R2, c[0x0][0x1a8], RZ ;  /* 0x00006a0002057a24 */ /* 0x000fe200078e02ff */
[----:B------:R-:W-:Y:S01]  /*09e0*/  CS2R R82, SRZ ;  /* 0x0000000000527805 */ /* 0x000fe2000001ff00 */
[----:B------:R-:W-:Y:S01]  /*09f0*/  IMAD R9, R37, 0x4, R8 ;  /* 0x0000000425097824 */ /* 0x000fe200078e0208 */
[----:B------:R-:W-:Y:S01]  /*0a00*/  CS2R R64, SRZ ;  /* 0x0000000000407805 */ /* 0x000fe2000001ff00 */
[----:B------:R-:W-:Y:S01]  /*0a10*/  IMAD.SHL.U32 R2, R4, 0x2, RZ ;  /* 0x0000000204027824 */ /* 0x000fe200078e00ff */
[----:B------:R-:W-:Y:S01]  /*0a20*/  CS2R R66, SRZ ;  /* 0x0000000000427805 */ /* 0x000fe2000001ff00 */
[----:B------:R-:W-:Y:S01]  /*0a30*/  IMAD.SHL.U32 R3, R5, 0x2, RZ ;  /* 0x0000000205037824 */ /* 0x000fe200078e00ff */
[----:B------:R-:W-:Y:S01]  /*0a40*/  LEA R10, R37, R9, 0x2 ;  /* 0x00000009250a7211 */ /* 0x000fe200078e10ff */
[----:B------:R-:W-:Y:S01]  /*0a50*/  IMAD.SHL.U32 R12, R32, 0x40, RZ ;  /* 0x00000040200c7824 */ /* 0x000fe200078e00ff */
[----:B------:R-:W-:Y:S01]  /*0a60*/  CS2R R92, SRZ ;  /* 0x00000000005c7805 */ /* 0x000fe2000001ff00 */
[----:B------:R-:W-:Y:S01]  /*0a70*/  IMAD.HI R4, R4, 0x2, RZ ;  /* 0x0000000204047827 */ /* 0x000fe200078e02ff */
[----:B------:R-:W-:Y:S01]  /*0a80*/  IADD3 R33, P0, P1, R3, c[0x0][0x168], R2 ;  /* 0x00005a0003217a10 */ /* 0x000fe2000791e002 */
[----:B------:R-:W-:Y:S01]  /*0a90*/  CS2R R94, SRZ ;  /* 0x00000000005e7805 */ /* 0x000fe2000001ff00 */
[----:B------:R-:W-:Y:S01]  /*0aa0*/  LOP3.LUT R2, R30, 0x10, RZ, 0xc0, !PT ;  /* 0x000000101e027812 */ /* 0x000fe200078ec0ff */
[----:B------:R-:W-:Y:S01]  /*0ab0*/  IMAD R11, R37, 0x4, R10 ;  /* 0x00000004250b7824 */ /* 0x000fe200078e020a */
[----:B------:R-:W-:Y:S01]  /*0ac0*/  LOP3.LUT R16, R12, 0x400, RZ, 0xc0, !PT ;  /* 0x000004000c107812 */ /* 0x000fe200078ec0ff */
[----:B------:R-:W-:Y:S01]  /*0ad0*/  IMAD.HI R5, R5, 0x2, RZ ;  /* 0x0000000205057827 */ /* 0x000fe200078e02ff */
[----:B------:R-:W-:Y:S01]  /*0ae0*/  LOP3.LUT R18, R2, 0x60, R32, 0xf8, !PT ;  /* 0x0000006002127812 */ /* 0x000fe200078ef820 */
[----:B------:R-:W-:Y:S01]  /*0af0*/  CS2R R76, SRZ ;  /* 0x00000000004c7805 */ /* 0x000fe2000001ff00 */
[----:B------:R-:W-:Y:S01]  /*0b00*/  SGXT.U32 R2, R13, 0x1 ;  /* 0x000000010d02781a */ /* 0x000fe20000000000 */
[----:B------:R-:W-:Y:S01]  /*0b10*/  IMAD R12, R37, 0x4, R11 ;  /* 0x00000004250c7824 */ /* 0x000fe200078e020b */
[----:B------:R-:W-:Y:S01]  /*0b20*/  LOP3.LUT R3, R32, 0x7, RZ, 0xc0, !PT ;  /* 0x0000000720037812 */ /* 0x000fe200078ec0ff */
[----:B------:R-:W-:Y:S01]  /*0b30*/  IMAD.MOV.U32 R39, RZ, RZ, c[0x0][0x1b8] ;  /* 0x00006e00ff277624 */ /* 0x000fe200078e00ff */
[----:B------:R-:W-:Y:S01]  /*0b40*/  IADD3.X R35, R5, c[0x0][0x16c], R4, P0, P1 ;  /* 0x00005b0005237a10 */ /* 0x000fe200007e2404 */
[----:B------:R-:W-:Y:S01]  /*0b50*/  IMAD R17, R2, c[0x0][0x1b8], RZ ;  /* 0x00006e0002117a24 */ /* 0x000fe200078e02ff */
[-C--:B------:R-:W-:Y:S01]  /*0b60*/  LEA R28, P1, R6, R33.reuse, 0x1 ;  /* 0x00000021061c7211 */ /* 0x080fe200078208ff */
[----:B------:R-:W-:Y:S01]  /*0b70*/  IMAD R2, R37, 0x4, R12 ;  /* 0x0000000425027824 */ /* 0x000fe200078e020c */
[----:B------:R-:W-:Y:S01]  /*0b80*/  LEA R22, P3, R8, R33, 0x1 ;  /* 0x0000002108167211 */ /* 0x000fe200078608ff */
[----:B------:R-:W-:Y:S01]  /*0b90*/  IMAD R21, R3, 0x90, RZ ;  /* 0x0000009003157824 */ /* 0x000fe200078e02ff */
[-C--:B------:R-:W-:Y:S01]  /*0ba0*/  LEA.HI.X.SX32 R29, R6, R35.reuse, 0x1, P1 ;  /* 0x00000023061d7211 */ /* 0x080fe200008f0eff */
[----:B------:R-:W-:Y:S01]  /*0bb0*/  IMAD.MOV.U32 R108, RZ, RZ, -0x800000 ;  /* 0xff800000ff6c7424 */ /* 0x000fe200078e00ff */
[----:B------:R-:W-:Y:S01]  /*0bc0*/  LEA R4, R37, R2, 0x2 ;  /* 0x0000000225047211 */ /* 0x000fe200078e10ff */
[----:B------:R-:W-:Y:S01]  /*0bd0*/  IMAD.MOV.U32 R137, RZ, RZ, 0x3f800000 ;  /* 0x3f800000ff897424 */ /* 0x000fe200078e00ff */
[----:B------:R-:W-:Y:S01]  /*0be0*/  LEA.HI.X.SX32 R23, R8, R35, 0x1, P3 ;  /* 0x0000002308177211 */ /* 0x000fe200018f0eff */
[----:B------:R-:W-:Y:S01]  /*0bf0*/  STL.64 [R1+0x108], R28 ;  /* 0x0001081c01007387 */ /* 0x000fe20000100a00 */
[----:B------:R-:W-:Y:S01]  /*0c00*/  LOP3.LUT R13, R21, R18, RZ, 0x3c, !PT ;  /* 0x00000012150d7212 */ /* 0x000fe200078e3cff */
[----:B------:R-:W-:Y:S01]  /*0c10*/  IMAD R5, R37, 0x4, R4 ;  /* 0x0000000425057824 */ /* 0x000fe200078e0204 */
[-C--:B------:R-:W-:Y:S01]  /*0c20*/  LEA R26, P2, R7, R33.reuse, 0x1 ;  /* 0x00000021071a7211 */ /* 0x080fe200078408ff */
[----:B------:R0:W-:Y:S01]  /*0c30*/  STL.64 [R1+0xf8], R22 ;  /* 0x0000f81601007387 */ /* 0x0001e20000100a00 */
[----:B------:R-:W-:Y:S01]  /*0c40*/  LEA R24, P4, R9, R33, 0x1 ;  /* 0x0000002109187211 */ /* 0x000fe200078808ff */
[----:B------:R-:W-:Y:S01]  /*0c50*/  IMAD.IADD R16, R16, 0x1, R13 ;  /* 0x0000000110107824 */ /* 0x000fe200078e020d */
[-C--:B------:R-:W-:Y:S01]  /*0c60*/  LEA.HI.X.SX32 R27, R7, R35.reuse, 0x1, P2 ;  /* 0x00000023071b7211 */ /* 0x080fe200010f0eff */
[----:B------:R-:W-:Y:S01]  /*0c70*/  IMAD R13, R37, 0x4, R5 ;  /* 0x00000004250d7824 */ /* 0x000fe200078e0205 */
[----:B------:R-:W-:Y:S01]  /*0c80*/  LEA.HI.X.SX32 R25, R9, R35, 0x1, P4 ;  /* 0x0000002309197211 */ /* 0x000fe200020f0eff */
[----:B------:R-:W-:Y:S01]  /*0c90*/  IMAD R18, R39, 0x2, R17 ;  /* 0x0000000227127824 */ /* 0x000fe200078e0211 */
[----:B------:R-:W-:Y:S01]  /*0ca0*/  LEA R40, P0, R17, R141, 0x1 ;  /* 0x0000008d11287211 */ /* 0x000fe200078008ff */
[----:B------:R1:W-:Y:S01]  /*0cb0*/  STL.64 [R1+0x100], R26 ;  /* 0x0001001a01007387 */ /* 0x0003e20000100a00 */
[----:B------:R-:W-:Y:S01]  /*0cc0*/  IMAD R6, R37, 0x4, R13 ;  /* 0x0000000425067824 */ /* 0x000fe200078e020d */
[----:B------:R-:W-:Y:S01]  /*0cd0*/  LOP3.LUT R21, R21, 0x30, R30, 0x78, !PT ;  /* 0x0000003015157812 */ /* 0x000fe200078e781e */
[----:B------:R-:W-:Y:S01]  /*0ce0*/  IMAD R19, R39, 0x2, R18 ;  /* 0x0000000227137824 */ /* 0x000fe200078e0212 */
[C---:B0-----:R-:W-:Y:S01]  /*0cf0*/  LEA R22, P1, R10.reuse, R33, 0x1 ;  /* 0x000000210a167211 */ /* 0x041fe200078208ff */
[----:B------:R0:W-:Y:S01]  /*0d00*/  STL.64 [R1+0xf0], R24 ;  /* 0x0000f01801007387 */ /* 0x0001e20000100a00 */
[----:B------:R-:W-:Y:S01]  /*0d10*/  IMAD R7, R37, 0x4, R6 ;  /* 0x0000000425077824 */ /* 0x000fe200078e0206 */
[----:B------:R-:W-:Y:S01]  /*0d20*/  LEA.HI.X.SX32 R41, R17, R31, 0x1, P0 ;  /* 0x0000001f11297211 */ /* 0x000fe200000f0eff */
[----:B------:R-:W-:Y:S01]  /*0d30*/  CS2R R78, SRZ ;  /* 0x00000000004e7805 */ /* 0x000fe2000001ff00 */
[----:B------:R-:W-:Y:S01]  /*0d40*/  LEA.HI.X.SX32 R23, R10, R35, 0x1, P1 ;  /* 0x000000230a177211 */ /* 0x000fe200008f0eff */
[----:B------:R-:W-:Y:S01]  /*0d50*/  IMAD R8, R37, 0x4, R7 ;  /* 0x0000000425087824 */ /* 0x000fe200078e0207 */
[----:B------:R-:W-:Y:S01]  /*0d60*/  LEA R20, R39, R19, 0x1 ;  /* 0x0000001327147211 */ /* 0x000fe200078e08ff */
[----:B------:R-:W-:Y:S01]  /*0d70*/  CS2R R72, SRZ ;  /* 0x0000000000487805 */ /* 0x000fe2000001ff00 */
[-C--:B-1----:R-:W-:Y:S01]  /*0d80*/  LEA R26, P1, R11, R33.reuse, 0x1 ;  /* 0x000000210b1a7211 */ /* 0x082fe200078208ff */
[----:B------:R1:W-:Y:S01]  /*0d90*/  STL.64 [R1+0xe8], R22 ;  /* 0x0000e81601007387 */ /* 0x0003e20000100a00 */
[----:B------:R-:W-:Y:S01]  /*0da0*/  IMAD R9, R37, 0x4, R8 ;  /* 0x0000000425097824 */ /* 0x000fe200078e0208 */
[----:B------:R-:W-:Y:S01]  /*0db0*/  CS2R R74, SRZ ;  /* 0x00000000004a7805 */ /* 0x000fe2000001ff00 */
[----:B0-----:R-:W-:Y:S01]  /*0dc0*/  LEA R24, P2, R12, R33, 0x1 ;  /* 0x000000210c187211 */ /* 0x001fe200078408ff */
[----:B------:R-:W-:Y:S01]  /*0dd0*/  CS2R R56, SRZ ;  /* 0x0000000000387805 */ /* 0x000fe2000001ff00 */
[----:B------:R-:W-:Y:S01]  /*0de0*/  LEA.HI.X.SX32 R27, R11, R35, 0x1, P1 ;  /* 0x000000230b1b7211 */ /* 0x000fe200008f0eff */
[C---:B------:R-:W-:Y:S01]  /*0df0*/  IMAD R10, R37.reuse, 0x4, R9 ;  /* 0x00000004250a7824 */ /* 0x040fe200078e0209 */
[----:B------:R-:W-:Y:S01]  /*0e00*/  LEA R28, P1, R2, R33, 0x1 ;  /* 0x00000021021c7211 */ /* 0x000fe200078208ff */
[----:B------:R-:W-:Y:S01]  /*0e10*/  CS2R R58, SRZ ;  /* 0x00000000003a7805 */ /* 0x000fe2000001ff00 */
[-C--:B------:R-:W-:Y:S01]  /*0e20*/  LEA.HI.X.SX32 R25, R12, R35.reuse, 0x1, P2 ;  /* 0x000000230c197211 */ /* 0x080fe200010f0eff */
[----:B------:R0:W-:Y:S01]  /*0e30*/  STL.64 [R1+0xe0], R26 ;  /* 0x0000e01a01007387 */ /* 0x0001e20000100a00 */
[----:B------:R-:W-:Y:S01]  /*0e40*/  LEA.HI.X.SX32 R29, R2, R35, 0x1, P1 ;  /* 0x00000023021d7211 */ /* 0x000fe200008f0eff */
[----:B------:R-:W-:Y:S01]  /*0e50*/  IMAD R2, R37, 0x4, R10 ;  /* 0x0000000425027824 */ /* 0x000fe200078e020a */
[----:B------:R-:W-:Y:S01]  /*0e60*/  LEA R42, P1, R5, R33, 0x1 ;  /* 0x00000021052a7211 */ /* 0x000fe200078208ff */
[----:B------:R2:W-:Y:S01]  /*0e70*/  STL.64 [R1+0xd8], R24 ;  /* 0x0000d81801007387 */ /* 0x0005e20000100a00 */
[----:B-1----:R-:W-:Y:S01]  /*0e80*/  IMAD R22, R39, 0x2, R20 ;  /* 0x0000000227167824 */ /* 0x002fe200078e0214 */
[----:B------:R-:W-:Y:S01]  /*0e90*/  CS2R R52, SRZ ;  /* 0x0000000000347805 */ /* 0x000fe2000001ff00 */
[----:B------:R-:W-:Y:S01]  /*0ea0*/  LEA.HI.X.SX32 R43, R5, R35, 0x1, P1 ;  /* 0x00000023052b7211 */ /* 0x000fe200008f0eff */
[----:B------:R1:W-:Y:S01]  /*0eb0*/  STL.64 [R1+0xd0], R28 ;  /* 0x0000d01c01007387 */ /* 0x0003e20000100a00 */
[----:B------:R-:W-:Y:S01]  /*0ec0*/  IMAD R23, R39, 0x2, R22 ;  /* 0x0000000227177824 */ /* 0x000fe200078e0216 */
[----:B------:R-:W-:Y:S01]  /*0ed0*/  CS2R R54, SRZ ;  /* 0x0000000000367805 */ /* 0x000fe2000001ff00 */
[----:B------:R-:W-:Y:S01]  /*0ee0*/  LOP3.LUT R252, R14, 0x8, RZ, 0xfc, !PT ;  /* 0x000000080efc7812 */ /* 0x000fe200078efcff */
[----:B------:R-:W-:Y:S01]  /*0ef0*/  UMOV UR4, URZ ;  /* 0x0000003f00047c82 */ /* 0x000fe20008000000 */
[----:B0-----:R-:W-:-:S02]  /*0f00*/  LEA R26, P2, R4, R33, 0x1 ;  /* 0x00000021041a7211 */ /* 0x001fc400078408ff */
[----:B--2---:R-:W-:Y:S02]  /*0f10*/  LEA R24, R39, R23, 0x1 ;  /* 0x0000001727187211 */ /* 0x004fe400078e08ff */
[----:B------:R-:W-:Y:S01]  /*0f20*/  LEA.HI.X.SX32 R27, R4, R35, 0x1, P2 ;  /* 0x00000023041b7211 */ /* 0x000fe200010f0eff */
[----:B------:R-:W-:Y:S01]  /*0f30*/  IMAD R4, R37, 0x4, R2 ;  /* 0x0000000425047824 */ /* 0x000fe200078e0202 */
[----:B-1----:R-:W-:Y:S01]  /*0f40*/  LEA R28, P2, R13, R33, 0x1 ;  /* 0x000000210d1c7211 */ /* 0x002fe200078408ff */
[----:B------:R-:W-:Y:S02]  /*0f50*/  IMAD R25, R39, 0x2, R24 ;  /* 0x0000000227197824 */ /* 0x000fe400078e0218 */
[----:B------:R0:W-:Y:S01]  /*0f60*/  STL.64 [R1+0xc8], R26 ;  /* 0x0000c81a01007387 */ /* 0x0001e20000100a00 */
[----:B------:R-:W-:Y:S01]  /*0f70*/  LEA.HI.X.SX32 R29, R13, R35, 0x1, P2 ;  /* 0x000000230d1d7211 */ /* 0x000fe200010f0eff */
[C---:B------:R-:W-:Y:S02]  /*0f80*/  IMAD R5, R37.reuse, 0x4, R4 ;  /* 0x0000000425057824 */ /* 0x040fe400078e0204 */
[----:B------:R1:W-:Y:S02]  /*0f90*/  STL.64 [R1+0xc0], R42 ;  /* 0x0000c02a01007387 */ /* 0x0003e40000100a00 */
[----:B------:R-:W-:-:S02]  /*0fa0*/  IMAD R11, R37, 0x4, R5 ;  /* 0x00000004250b7824 */ /* 0x000fc400078e0205 */
[----:B------:R2:W-:Y:S01]  /*0fb0*/  STL.64 [R1+0xb8], R28 ;  /* 0x0000b81c01007387 */ /* 0x0005e20000100a00 */
[----:B0-----:R-:W-:Y:S01]  /*0fc0*/  IMAD R26, R39, 0x2, R25 ;  /* 0x00000002271a7824 */ /* 0x001fe200078e0219 */
[----:B-1----:R-:W-:-:S04]  /*0fd0*/  LEA R42, P2, R7, R33, 0x1 ;  /* 0x00000021072a7211 */ /* 0x002fc800078408ff */
[----:B------:R-:W-:Y:S02]  /*0fe0*/  LEA R27, R39, R26, 0x1 ;  /* 0x0000001a271b7211 */ /* 0x000fe400078e08ff */
[C---:B--2---:R-:W-:Y:S02]  /*0ff0*/  LEA R28, P1, R6.reuse, R33, 0x1 ;  /* 0x00000021061c7211 */ /* 0x044fe400078208ff */
[-C--:B------:R-:W-:Y:S01]  /*1000*/  LEA.HI.X.SX32 R43, R7, R35.reuse, 0x1, P2 ;  /* 0x00000023072b7211 */ /* 0x080fe200010f0eff */
[----:B------:R-:W-:Y:S01]  /*1010*/  IMAD R13, R39, 0x2, R27 ;  /* 0x00000002270d7824 */ /* 0x000fe200078e021b */
[----:B------:R-:W-:Y:S01]  /*1020*/  LEA.HI.X.SX32 R29, R6, R35, 0x1, P1 ;  /* 0x00000023061d7211 */ /* 0x000fe200008f0eff */
[----:B------:R-:W-:Y:S01]  /*1030*/  IMAD R6, R37, 0x4, R11 ;  /* 0x0000000425067824 */ /* 0x000fe200078e020b */
[CC--:B------:R-:W-:Y:S02]  /*1040*/  LEA R46, P1, R8.reuse, R33.reuse, 0x1 ;  /* 0x00000021082e7211 */ /* 0x0c0fe400078208ff */
[----:B------:R-:W-:Y:S01]  /*1050*/  LEA R44, P2, R9, R33, 0x1 ;  /* 0x00000021092c7211 */ /* 0x000fe200078408ff */
[----:B------:R0:W-:Y:S01]  /*1060*/  STL.64 [R1+0xb0], R28 ;  /* 0x0000b01c01007387 */ /* 0x0001e20000100a00 */
[-C--:B------:R-:W-:Y:S01]  /*1070*/  LEA.HI.X.SX32 R47, R8, R35.reuse, 0x1, P1 ;  /* 0x00000023082f7211 */ /* 0x080fe200008f0eff */
[----:B------:R-:W-:Y:S01]  /*1080*/  IMAD R7, R37, 0x4, R6 ;  /* 0x0000000425077824 */ /* 0x000fe200078e0206 */
[----:B------:R-:W-:Y:S01]  /*1090*/  LEA.HI.X.SX32 R45, R9, R35, 0x1, P2 ;  /* 0x00000023092d7211 */ /* 0x000fe200010f0eff */
[----:B------:R1:W-:Y:S02]  /*10a0*/  STL.64 [R1+0xa8], R42 ;  /* 0x0000a82a01007387 */ /* 0x0003e40000100a00 */
[----:B------:R-:W-:-:S02]  /*10b0*/  IMAD R12, R37, 0x4, R7 ;  /* 0x00000004250c7824 */ /* 0x000fc400078e0207 */
[----:B------:R2:W-:Y:S02]  /*10c0*/  STL.64 [R1+0xa0], R46 ;  /* 0x0000a02e01007387 */ /* 0x0005e40000100a00 */
[----:B------:R-:W-:Y:S02]  /*10d0*/  IMAD R8, R37, 0x4, R12 ;  /* 0x0000000425087824 */ /* 0x000fe400078e020c */
[----:B------:R3:W-:Y:S01]  /*10e0*/  STL.64 [R1+0x98], R44 ;  /* 0x0000982c01007387 */ /* 0x0007e20000100a00 */
[----:B0-----:R-:W-:Y:S02]  /*10f0*/  IMAD R28, R39, 0x2, R13 ;  /* 0x00000002271c7824 */ /* 0x001fe400078e020d */
[----:B------:R-:W-:Y:S01]  /*1100*/  IMAD R9, R37, 0x4, R8 ;  /* 0x0000000425097824 */ /* 0x000fe200078e0208 */
[----:B-1----:R-:W-:Y:S02]  /*1110*/  LEA R42, P3, R10, R33, 0x1 ;  /* 0x000000210a2a7211 */ /* 0x002fe400078608ff */
[----:B------:R-:W-:-:S02]  /*1120*/  LEA R29, R39, R28, 0x1 ;  /* 0x0000001c271d7211 */ /* 0x000fc400078e08ff */
[----:B------:R-:W-:Y:S02]  /*1130*/  LEA.HI.X.SX32 R43, R10, R35, 0x1, P3 ;  /* 0x000000230a2b7211 */ /* 0x000fe400018f0eff */
[-C--:B--2---:R-:W-:Y:S02]  /*1140*/  LEA R46, P1, R2, R33.reuse, 0x1 ;  /* 0x00000021022e7211 */ /* 0x084fe400078208ff */
[----:B---3--:R-:W-:Y:S01]  /*1150*/  LEA R44, P2, R4, R33, 0x1 ;  /* 0x00000021042c7211 */ /* 0x008fe200078408ff */
[----:B------:R0:W-:Y:S01]  /*1160*/  STL.64 [R1+0x90], R42 ;  /* 0x0000902a01007387 */ /* 0x0001e20000100a00 */
[-C--:B------:R-:W-:Y:S01]  /*1170*/  LEA.HI.X.SX32 R47, R2, R35.reuse, 0x1, P1 ;  /* 0x00000023022f7211 */ /* 0x080fe200008f0eff */
[----:B------:R-:W-:Y:S01]  /*1180*/  IMAD R2, R37, 0x4, R9 ;  /* 0x0000000425027824 */ /* 0x000fe200078e0209 */
[----:B------:R-:W-:-:S03]  /*1190*/  LEA.HI.X.SX32 R45, R4, R35, 0x1, P2 ;  /* 0x00000023042d7211 */ /* 0x000fc600010f0eff */
[----:B------:R1:W-:Y:S01]  /*11a0*/  STL.64 [R1+0x88], R46 ;  /* 0x0000882e01007387 */ /* 0x0003e20000100a00 */
[----:B------:R-:W-:-:S03]  /*11b0*/  IMAD R4, R37, 0x4, R2 ;  /* 0x0000000425047824 */ /* 0x000fc600078e0202 */
[----:B------:R2:W-:Y:S01]  /*11c0*/  STL.64 [R1+0x80], R44 ;  /* 0x0000802c01007387 */ /* 0x0005e20000100a00 */
[----:B0-----:R-:W-:-:S04]  /*11d0*/  LEA R42, P3, R5, R33, 0x1 ;  /* 0x00000021052a7211 */ /* 0x001fc800078608ff */
[----:B------:R-:W-:Y:S02]  /*11e0*/  LEA.HI.X.SX32 R43, R5, R35, 0x1, P3 ;  /* 0x00000023052b7211 */ /* 0x000fe400018f0eff */
[-C--:B-1----:R-:W-:Y:S02]  /*11f0*/  LEA R46, P1, R11, R33.reuse, 0x1 ;  /* 0x000000210b2e7211 */ /* 0x082fe400078208ff */
[----:B------:R-:W-:Y:S01]  /*1200*/  LEA R5, R37, R4, 0x2 ;  /* 0x0000000425057211 */ /* 0x000fe200078e10ff */
[----:B------:R0:W-:Y:S01]  /*1210*/  STL.64 [R1+0x78], R42 ;  /* 0x0000782a01007387 */ /* 0x0001e20000100a00 */
[C---:B--2---:R-:W-:Y:S02]  /*1220*/  LEA R44, P2, R6.reuse, R33, 0x1 ;  /* 0x00000021062c7211 */ /* 0x044fe400078408ff */
[-C--:B------:R-:W-:Y:S02]  /*1230*/  LEA.HI.X.SX32 R47, R11, R35.reuse, 0x1, P1 ;  /* 0x000000230b2f7211 */ /* 0x080fe400008f0eff */
[----:B------:R-:W-:Y:S01]  /*1240*/  LEA.HI.X.SX32 R45, R6, R35, 0x1, P2 ;  /* 0x00000023062d7211 */ /* 0x000fe200010f0eff */
[----:B------:R-:W-:-:S02]  /*1250*/  IMAD R6, R37, 0x4, R5 ;  /* 0x0000000425067824 */ /* 0x000fc400078e0205 */
[----:B------:R-:W-:Y:S01]  /*1260*/  STL.64 [R1+0x70], R46 ;  /* 0x0000702e01007387 */ /* 0x000fe20000100a00 */
[----:B0-----:R-:W-:-:S03]  /*1270*/  LEA R42, P3, R7, R33, 0x1 ;  /* 0x00000021072a7211 */ /* 0x001fc600078608ff */
[----:B------:R0:W-:Y:S01]  /*1280*/  STL.64 [R1+0x68], R44 ;  /* 0x0000682c01007387 */ /* 0x0001e20000100a00 */
[----:B------:R-:W-:Y:S01]  /*1290*/  LEA.HI.X.SX32 R43, R7, R35, 0x1, P3 ;  /* 0x00000023072b7211 */ /* 0x000fe200018f0eff */
[----:B------:R-:W-:Y:S01]  /*12a0*/  IMAD R7, R37, 0x4, R6 ;  /* 0x0000000425077824 */ /* 0x000fe200078e0206 */
[----:B------:R-:W-:-:S03]  /*12b0*/  LEA R10, P3, R9, R33, 0x1 ;  /* 0x00000021090a7211 */ /* 0x000fc600078608ff */
[----:B------:R1:W-:Y:S01]  /*12c0*/  STL.64 [R1+0x60], R42 ;  /* 0x0000602a01007387 */ /* 0x0003e20000100a00 */
[----:B------:R-:W-:Y:S02]  /*12d0*/  LEA.HI.X.SX32 R11, R9, R35, 0x1, P3 ;  /* 0x00000023090b7211 */ /* 0x000fe400018f0eff */
[----:B0-----:R-:W-:-:S04]  /*12e0*/  LEA R44, P1, R12, R33, 0x1 ;  /* 0x000000210c2c7211 */ /* 0x001fc800078208ff */
[----:B------:R-:W-:Y:S02]  /*12f0*/  LEA.HI.X.SX32 R45, R12, R35, 0x1, P1 ;  /* 0x000000230c2d7211 */ /* 0x000fe400008f0eff */
[----:B-1----:R-:W-:-:S03]  /*1300*/  LEA R42, P2, R8, R33, 0x1 ;  /* 0x00000021082a7211 */ /* 0x002fc600078408ff */
[----:B------:R0:W-:Y:S01]  /*1310*/  STL.64 [R1+0x58], R44 ;  /* 0x0000582c01007387 */ /* 0x0001e20000100a00 */
[----:B------:R-:W-:Y:S01]  /*1320*/  LEA.HI.X.SX32 R43, R8, R35, 0x1, P2 ;  /* 0x00000023082b7211 */ /* 0x000fe200010f0eff */
[----:B------:R-:W-:-:S04]  /*1330*/  IMAD R8, R37, 0x4, R7 ;  /* 0x0000000425087824 */ /* 0x000fc800078e0207 */
[----:B------:R1:W-:Y:S01]  /*1340*/  STL.64 [R1+0x50], R42 ;  /* 0x0000502a01007387 */ /* 0x0003e20000100a00 */
[----:B0-----:R-:W-:-:S03]  /*1350*/  LEA R44, P1, R2, R33, 0x1 ;  /* 0x00000021022c7211 */ /* 0x001fc600078208ff */
[----:B------:R0:W-:Y:S01]  /*1360*/  STL.64 [R1+0x48], R10 ;  /* 0x0000480a01007387 */ /* 0x0001e20000100a00 */
[----:B------:R-:W-:Y:S01]  /*1370*/  LEA.HI.X.SX32 R45, R2, R35, 0x1, P1 ;  /* 0x00000023022d7211 */ /* 0x000fe200008f0eff */
[----:B------:R-:W-:Y:S01]  /*1380*/  IMAD R2, R37, 0x4, R8 ;  /* 0x0000000425027824 */ /* 0x000fe200078e0208 */
[-C--:B------:R-:W-:Y:S02]  /*1390*/  LEA R46, P1, R6, R33.reuse, 0x1 ;  /* 0x00000021062e7211 */ /* 0x080fe400078208ff */
[----:B-1----:R-:W-:Y:S01]  /*13a0*/  LEA R42, P2, R4, R33, 0x1 ;  /* 0x00000021042a7211 */ /* 0x002fe200078408ff */
[----:B------:R1:W-:Y:S01]  /*13b0*/  STL.64 [R1+0x40], R44 ;  /* 0x0000402c01007387 */ /* 0x0003e20000100a00 */
[-C--:B------:R-:W-:Y:S02]  /*13c0*/  LEA.HI.X.SX32 R47, R6, R35.reuse, 0x1, P1 ;  /* 0x00000023062f7211 */ /* 0x080fe400008f0eff */
[----:B------:R-:W-:Y:S02]  /*13d0*/  LEA.HI.X.SX32 R43, R4, R35, 0x1, P2 ;  /* 0x00000023042b7211 */ /* 0x000fe400010f0eff */
[----:B0-----:R-:W-:-:S02]  /*13e0*/  LEA R10, P3, R5, R33, 0x1 ;  /* 0x00000021050a7211 */ /* 0x001fc400078608ff */
[C---:B------:R-:W-:Y:S01]  /*13f0*/  LEA R6, P0, R18.reuse, R141, 0x1 ;  /* 0x0000008d12067211 */ /* 0x040fe200078008ff */
[----:B------:R0:W-:Y:S01]  /*1400*/  STL.64 [R1+0x38], R42 ;  /* 0x0000382a01007387 */ /* 0x0001e20000100a00 */
[----:B------:R-:W-:Y:S02]  /*1410*/  LEA.HI.X.SX32 R11, R5, R35, 0x1, P3 ;  /* 0x00000023050b7211 */ /* 0x000fe400018f0eff */
[----:B------:R-:W-:Y:S02]  /*1420*/  LEA R250, P1, R19, R141, 0x1 ;  /* 0x0000008d13fa7211 */ /* 0x000fe400078208ff */
[----:B-1----:R-:W-:Y:S01]  /*1430*/  LEA R44, P2, R7, R33, 0x1 ;  /* 0x00000021072c7211 */ /* 0x002fe200078408ff */
[----:B------:R1:W-:Y:S01]  /*1440*/  STL.64 [R1+0x30], R10 ;  /* 0x0000300a01007387 */ /* 0x0003e20000100a00 */
[----:B------:R-:W-:Y:S01]  /*1450*/  LEA.HI.X.SX32 R251, R19, R31, 0x1, P1 ;  /* 0x0000001f13fb7211 */ /* 0x000fe200008f0eff */
[----:B------:R-:W-:Y:S01]  /*1460*/  IMAD.MOV.U32 R19, RZ, RZ, RZ ;  /* 0x000000ffff137224 */ /* 0x000fe200078e00ff */
[----:B------:R-:W-:Y:S01]  /*1470*/  LEA.HI.X.SX32 R45, R7, R35, 0x1, P2 ;  /* 0x00000023072d7211 */ /* 0x000fe200010f0eff */
[----:B------:R-:W-:Y:S01]  /*1480*/  STL.64 [R1+0x28], R46 ;  /* 0x0000282e01007387 */ /* 0x000fe20000100a00 */
[----:B------:R-:W-:-:S02]  /*1490*/  LEA.HI.X.SX32 R7, R18, R31, 0x1, P0 ;  /* 0x0000001f12077211 */ /* 0x000fc400000f0eff */
[----:B0-----:R-:W-:Y:S01]  /*14a0*/  LEA R42, P3, R8, R33, 0x1 ;  /* 0x00000021082a7211 */ /* 0x001fe200078608ff */
[----:B------:R-:W-:Y:S01]  /*14b0*/  STL.64 [R1+0x20], R44 ;  /* 0x0000202c01007387 */ /* 0x000fe20000100a00 */
[----:B------:R-:W-:Y:S02]  /*14c0*/  LEA R246, P0, R22, R141, 0x1 ;  /* 0x0000008d16f67211 */ /* 0x000fe400078008ff */
[----:B------:R-:W-:Y:S02]  /*14d0*/  LEA.HI.X.SX32 R43, R8, R35, 0x1, P3 ;  /* 0x00000023082b7211 */ /* 0x000fe400018f0eff */
[----:B-1----:R-:W-:Y:S02]  /*14e0*/  LEA R10, P4, R2, R33, 0x1 ;  /* 0x00000021020a7211 */ /* 0x002fe400078808ff */
[----:B------:R-:W-:Y:S01]  /*14f0*/  LEA R248, P2, R20, R141, 0x1 ;  /* 0x0000008d14f87211 */ /* 0x000fe200078408ff */
[----:B------:R-:W-:Y:S01]  /*1500*/  STL.64 [R1+0x18], R42 ;  /* 0x0000182a01007387 */ /* 0x000fe20000100a00 */
[----:B------:R-:W-:Y:S01]  /*1510*/  LEA.HI.X.SX32 R11, R2, R35, 0x1, P4 ;  /* 0x00000023020b7211 */ /* 0x000fe200020f0eff */
[----:B------:R-:W-:Y:S01]  /*1520*/  IMAD R2, R39, 0x2, R29 ;  /* 0x0000000227027824 */ /* 0x000fe200078e021d */
[----:B------:R-:W-:-:S02]  /*1530*/  LEA R244, P1, R23, R141, 0x1 ;  /* 0x0000008d17f47211 */ /* 0x000fc400078208ff */
[----:B------:R-:W-:Y:S01]  /*1540*/  LEA.HI.X.SX32 R247, R22, R31, 0x1, P0 ;  /* 0x0000001f16f77211 */ /* 0x000fe200000f0eff */
[----:B------:R-:W-:Y:S01]  /*1550*/  STL.64 [R1+0x10], R10 ;  /* 0x0000100a01007387 */ /* 0x000fe20000100a00 */
[----:B------:R-:W-:Y:S01]  /*1560*/  LEA R4, R39, R2, 0x1 ;  /* 0x0000000227047211 */ /* 0x000fe200078e08ff */
[----:B------:R-:W-:Y:S01]  /*1570*/  IMAD R22, R3, 0x110, RZ ;  /* 0x0000011003167824 */ /* 0x000fe200078e02ff */
[----:B------:R-:W-:Y:S01]  /*1580*/  LEA R240, P0, R25, R141, 0x1 ;  /* 0x0000008d19f07211 */ /* 0x000fe200078008ff */
[----:B------:R-:W-:Y:S01]  /*1590*/  STL.64 [R1+0x8], R40 ;  /* 0x0000082801007387 */ /* 0x000fe20000100a00 */
[----:B------:R-:W-:Y:S01]  /*15a0*/  LEA.HI.X.SX32 R249, R20, R31, 0x1, P2 ;  /* 0x0000001f14f97211 */ /* 0x000fe200010f0eff */
[----:B------:R-:W-:Y:S01]  /*15b0*/  IMAD R5, R39, 0x2, R4 ;  /* 0x0000000227057824 */ /* 0x000fe200078e0204 */
[----:B------:R-:W-:Y:S01]  /*15c0*/  LEA R242, P2, R24, R141, 0x1 ;  /* 0x0000008d18f27211 */ /* 0x000fe200078408ff */
[----:B------:R0:W-:Y:S01]  /*15d0*/  STL.64 [R1], R6 ;  /* 0x0000000601007387 */ /* 0x0001e20000100a00 */
[----:B------:R-:W-:Y:S01]  /*15e0*/  LEA.HI.X.SX32 R245, R23, R31, 0x1, P1 ;  /* 0x0000001f17f57211 */ /* 0x000fe200008f0eff */
[----:B------:R-:W-:Y:S01]  /*15f0*/  IMAD.MOV.U32 R23, RZ, RZ, -0x800000 ;  /* 0xff800000ff177424 */ /* 0x000fe200078e00ff */
[----:B------:R-:W-:-:S02]  /*1600*/  LEA R238, P1, R26, R141, 0x1 ;  /* 0x0000008d1aee7211 */ /* 0x000fc400078208ff */
[----:B------:R-:W-:Y:S02]  /*1610*/  LEA.HI.X.SX32 R241, R25, R31, 0x1, P0 ;  /* 0x0000001f19f17211 */ /* 0x000fe400000f0eff */
[----:B------:R-:W-:Y:S02]  /*1620*/  LEA R234, P0, R13, R141, 0x1 ;  /* 0x0000008d0dea7211 */ /* 0x000fe400078008ff */
[----:B------:R-:W-:Y:S02]  /*1630*/  LEA.HI.X.SX32 R243, R24, R31, 0x1, P2 ;  /* 0x0000001f18f37211 */ /* 0x000fe400010f0eff */
[----:B------:R-:W-:Y:S01]  /*1640*/  LEA R236, P2, R27, R141, 0x1 ;  /* 0x0000008d1bec7211 */ /* 0x000fe200078408ff */
[C---:B0-----:R-:W-:Y:S01]  /*1650*/  IMAD R6, R39.reuse, 0x2, R5 ;  /* 0x0000000227067824 */ /* 0x041fe200078e0205 */
[----:B------:R-:W-:Y:S02]  /*1660*/  LEA.HI.X.SX32 R239, R26, R31, 0x1, P1 ;  /* 0x0000001f1aef7211 */ /* 0x000fe400008f0eff */
[----:B------:R-:W-:Y:S01]  /*1670*/  LEA R232, P1, R28, R141, 0x1 ;  /* 0x0000008d1ce87211 */ /* 0x000fe200078208ff */
[----:B------:R-:W-:Y:S01]  /*1680*/  IMAD R7, R39, 0x2, R6 ;  /* 0x0000000227077824 */ /* 0x000fe200078e0206 */
[----:B------:R-:W-:-:S02]  /*1690*/  LEA.HI.X.SX32 R235, R13, R31, 0x1, P0 ;  /* 0x0000001f0deb7211 */ /* 0x000fc400000f0eff */
[----:B------:R-:W-:Y:S01]  /*16a0*/  LEA R228, P0, R2, R141, 0x1 ;  /* 0x0000008d02e47211 */ /* 0x000fe200078008ff */
[----:B------:R-:W-:Y:S01]  /*16b0*/  IMAD R8, R39, 0x2, R7 ;  /* 0x0000000227087824 */ /* 0x000fe200078e0207 */
[----:B------:R-:W-:Y:S02]  /*16c0*/  LEA.HI.X.SX32 R237, R27, R31, 0x1, P2 ;  /* 0x0000001f1bed7211 */ /* 0x000fe400010f0eff */
[----:B------:R-:W-:Y:S01]  /*16d0*/  LEA R230, P2, R29, R141, 0x1 ;  /* 0x0000008d1de67211 */ /* 0x000fe200078408ff */
[C---:B------:R-:W-:Y:S01]  /*16e0*/  IMAD R9, R39.reuse, 0x2, R8 ;  /* 0x0000000227097824 */ /* 0x040fe200078e0208 */
[----:B------:R-:W-:Y:S02]  /*16f0*/  LEA.HI.X.SX32 R233, R28, R31, 0x1, P1 ;  /* 0x0000001f1ce97211 */ /* 0x000fe400008f0eff */
[----:B------:R-:W-:Y:S02]  /*1700*/  LEA R226, P1, R4, R141, 0x1 ;  /* 0x0000008d04e27211 */ /* 0x000fe400078208ff */
[----:B------:R-:W-:-:S02]  /*1710*/  LEA R10, R39, R9, 0x1 ;  /* 0x00000009270a7211 */ /* 0x000fc400078e08ff */
[-C--:B------:R-:W-:Y:S02]  /*1720*/  LEA.HI.X.SX32 R229, R2, R31.reuse, 0x1, P0 ;  /* 0x0000001f02e57211 */ /* 0x080fe400000f0eff */
[----:B------:R-:W-:Y:S01]  /*1730*/  LEA.HI.X.SX32 R231, R29, R31, 0x1, P2 ;  /* 0x0000001f1de77211 */ /* 0x000fe200010f0eff */
[----:B------:R-:W-:Y:S01]  /*1740*/  IMAD R11, R39, 0x2, R10 ;  /* 0x00000002270b7824 */ /* 0x000fe200078e020a */
[----:B------:R-:W-:Y:S02]  /*1750*/  LEA R224, P2, R5, R141, 0x1 ;  /* 0x0000008d05e07211 */ /* 0x000fe400078408ff */
[-C--:B------:R-:W-:Y:S01]  /*1760*/  LEA.HI.X.SX32 R227, R4, R31.reuse, 0x1, P1 ;  /* 0x0000001f04e37211 */ /* 0x080fe200008f0eff */
[----:B------:R-:W-:Y:S01]  /*1770*/  IMAD R12, R39, 0x2, R11 ;  /* 0x00000002270c7824 */ /* 0x000fe200078e020b */
[----:B------:R-:W-:Y:S02]  /*1780*/  LEA.HI.X.SX32 R225, R5, R31, 0x1, P2 ;  /* 0x0000001f05e17211 */ /* 0x000fe400010f0eff */
[-C--:B------:R-:W-:Y:S01]  /*1790*/  LEA R222, P0, R6, R141.reuse, 0x1 ;  /* 0x0000008d06de7211 */ /* 0x080fe200078008ff */
[----:B------:R-:W-:Y:S01]  /*17a0*/  IMAD R2, R39, 0x2, R12 ;  /* 0x0000000227027824 */ /* 0x000fe200078e020c */
[----:B------:R-:W-:-:S02]  /*17b0*/  LEA R220, P1, R7, R141, 0x1 ;  /* 0x0000008d07dc7211 */ /* 0x000fc400078208ff */
[----:B------:R-:W-:Y:S01]  /*17c0*/  LEA.HI.X.SX32 R223, R6, R31, 0x1, P0 ;  /* 0x0000001f06df7211 */ /* 0x000fe200000f0eff */
[----:B------:R-:W-:Y:S01]  /*17d0*/  IMAD R4, R39, 0x2, R2 ;  /* 0x0000000227047824 */ /* 0x000fe200078e0202 */
[----:B------:R-:W-:Y:S02]  /*17e0*/  LEA R218, P2, R8, R141, 0x1 ;  /* 0x0000008d08da7211 */ /* 0x000fe400078408ff */
[----:B------:R-:W-:Y:S01]  /*17f0*/  LEA.HI.X.SX32 R221, R7, R31, 0x1, P1 ;  /* 0x0000001f07dd7211 */ /* 0x000fe200008f0eff */
[C---:B------:R-:W-:Y:S01]  /*1800*/  IMAD R5, R39.reuse, 0x2, R4 ;  /* 0x0000000227057824 */ /* 0x040fe200078e0204 */
[----:B------:R-:W-:Y:S02]  /*1810*/  LEA R214, P1, R10, R141, 0x1 ;  /* 0x0000008d0ad67211 */ /* 0x000fe400078208ff */
[----:B------:R-:W-:Y:S02]  /*1820*/  LEA.HI.X.SX32 R219, R8, R31, 0x1, P2 ;  /* 0x0000001f08db7211 */ /* 0x000fe400010f0eff */
[----:B------:R-:W-:-:S02]  /*1830*/  LEA R6, R39, R5, 0x1 ;  /* 0x0000000527067211 */ /* 0x000fc400078e08ff */
[-C--:B------:R-:W-:Y:S02]  /*1840*/  LEA R216, P0, R9, R141.reuse, 0x1 ;  /* 0x0000008d09d87211 */ /* 0x080fe400078008ff */
[----:B------:R-:W-:Y:S01]  /*1850*/  LEA R212, P2, R11, R141, 0x1 ;  /* 0x0000008d0bd47211 */ /* 0x000fe200078408ff */
[C---:B------:R-:W-:Y:S01]  /*1860*/  IMAD R7, R39.reuse, 0x2, R6 ;  /* 0x0000000227077824 */ /* 0x040fe200078e0206 */
[----:B------:R-:W-:Y:S02]  /*1870*/  LEA.HI.X.SX32 R215, R10, R31, 0x1, P1 ;  /* 0x0000001f0ad77211 */ /* 0x000fe400008f0eff */
[----:B------:R-:W-:Y:S01]  /*1880*/  LEA R164, P1, R2, R141, 0x1 ;  /* 0x0000008d02a47211 */ /* 0x000fe200078208ff */
[----:B------:R-:W-:Y:S01]  /*1890*/  IMAD R8, R39, 0x2, R7 ;  /* 0x0000000227087824 */ /* 0x000fe200078e0207 */
[-C--:B------:R-:W-:Y:S02]  /*18a0*/  LEA.HI.X.SX32 R217, R9, R31.reuse, 0x1, P0 ;  /* 0x0000001f09d97211 */ /* 0x080fe400000f0eff */
[----:B------:R-:W-:-:S02]  /*18b0*/  LEA.HI.X.SX32 R213, R11, R31, 0x1, P2 ;  /* 0x0000001f0bd57211 */ /* 0x000fc400010f0eff */
[-C--:B------:R-:W-:Y:S02]  /*18c0*/  LEA R166, P0, R12, R141.reuse, 0x1 ;  /* 0x0000008d0ca67211 */ /* 0x080fe400078008ff */
[----:B------:R-:W-:Y:S02]  /*18d0*/  LEA R162, P2, R4, R141, 0x1 ;  /* 0x0000008d04a27211 */ /* 0x000fe400078408ff */
[-C--:B------:R-:W-:Y:S01]  /*18e0*/  LEA.HI.X.SX32 R165, R2, R31.reuse, 0x1, P1 ;  /* 0x0000001f02a57211 */ /* 0x080fe200008f0eff */
[C---:B------:R-:W-:Y:S01]  /*18f0*/  IMAD R2, R39.reuse, 0x2, R8 ;  /* 0x0000000227027824 */ /* 0x040fe200078e0208 */
[-C--:B------:R-:W-:Y:S02]  /*1900*/  LEA.HI.X.SX32 R167, R12, R31.reuse, 0x1, P0 ;  /* 0x0000001f0ca77211 */ /* 0x080fe400000f0eff */
[----:B------:R-:W-:Y:S01]  /*1910*/  LEA.HI.X.SX32 R163, R4, R31, 0x1, P2 ;  /* 0x0000001f04a37211 */ /* 0x000fe200010f0eff */
[----:B------:R-:W-:Y:S01]  /*1920*/  IMAD R4, R39, 0x2, R2 ;  /* 0x0000000227047824 */ /* 0x000fe200078e0202 */
[----:B------:R-:W-:-:S02]  /*1930*/  LEA R160, P0, R5, R141, 0x1 ;  /* 0x0000008d05a07211 */ /* 0x000fc400078008ff */
[----:B------:R-:W-:Y:S02]  /*1940*/  LEA R156, P2, R7, R141, 0x1 ;  /* 0x0000008d079c7211 */ /* 0x000fe400078408ff */
[----:B------:R-:W-:Y:S01]  /*1950*/  LEA.HI.X.SX32 R161, R5, R31, 0x1, P0 ;  /* 0x0000001f05a17211 */ /* 0x000fe200000f0eff */
[----:B------:R-:W-:Y:S01]  /*1960*/  IMAD R5, R39, 0x2, R4 ;  /* 0x0000000227057824 */ /* 0x000fe200078e0204 */
[C---:B------:R-:W-:Y:S02]  /*1970*/  LEA R158, P1, R6.reuse, R141, 0x1 ;  /* 0x0000008d069e7211 */ /* 0x040fe400078208ff */
[-C--:B------:R-:W-:Y:S02]  /*1980*/  LEA.HI.X.SX32 R157, R7, R31.reuse, 0x1, P2 ;  /* 0x0000001f079d7211 */ /* 0x080fe400010f0eff */
[----:B------:R-:W-:Y:S02]  /*1990*/  LEA.HI.X.SX32 R159, R6, R31, 0x1, P1 ;  /* 0x0000001f069f7211 */ /* 0x000fe400008f0eff */
[----:B------:R-:W-:-:S02]  /*19a0*/  LEA R142, P2, R4, R141, 0x1 ;  /* 0x0000008d048e7211 */ /* 0x000fc400078408ff */
[-C--:B------:R-:W-:Y:S02]  /*19b0*/  LEA R144, P1, R2, R141.reuse, 0x1 ;  /* 0x0000008d02907211 */ /* 0x080fe400078208ff */
[CC--:B------:R-:W-:Y:S02]  /*19c0*/  LEA R140, P3, R5.reuse, R141.reuse, 0x1 ;  /* 0x0000008d058c7211 */ /* 0x0c0fe400078608ff */
[----:B------:R-:W-:Y:S02]  /*19d0*/  LEA R154, P0, R8, R141, 0x1 ;  /* 0x0000008d089a7211 */ /* 0x000fe400078008ff */
[----:B------:R-:W-:Y:S02]  /*19e0*/  LOP3.LUT R22, R22, 0x30, R30, 0x78, !PT ;  /* 0x0000003016167812 */ /* 0x000fe400078e781e */
[-C--:B------:R-:W-:Y:S02]  /*19f0*/  LEA.HI.X.SX32 R143, R4, R31.reuse, 0x1, P2 ;  /* 0x0000001f048f7211 */ /* 0x080fe400010f0eff */
[-C--:B------:R-:W-:Y:S01]  /*1a00*/  LEA.HI.X.SX32 R145, R2, R31.reuse, 0x1, P1 ;  /* 0x0000001f02917211 */ /* 0x080fe200008f0eff */
[----:B------:R-:W-:Y:S01]  /*1a10*/  IMAD.MOV.U32 R2, RZ, RZ, RZ ;  /* 0x000000ffff027224 */ /* 0x000fe200078e00ff */
[----:B------:R-:W-:-:S02]  /*1a20*/  LEA.HI.X.SX32 R141, R5, R31, 0x1, P3 ;  /* 0x0000001f058d7211 */ /* 0x000fc400018f0eff */
[----:B------:R-:W-:Y:S02]  /*1a30*/  LOP3.LUT R4, R21, 0x40, RZ, 0x3c, !PT ;  /* 0x0000004015047812 */ /* 0x000fe400078e3cff */
[C---:B------:R-:W-:Y:S02]  /*1a40*/  LOP3.LUT R3, R15.reuse, 0x20, RZ, 0x3c, !PT ;  /* 0x000000200f037812 */ /* 0x040fe400078e3cff */
[----:B------:R-:W-:Y:S02]  /*1a50*/  LEA.HI.X.SX32 R155, R8, R31, 0x1, P0 ;  /* 0x0000001f089b7211 */ /* 0x000fe400000f0eff */
[C---:B------:R-:W-:Y:S02]  /*1a60*/  LOP3.LUT R5, R15.reuse, 0x40, RZ, 0x3c, !PT ;  /* 0x000000400f057812 */ /* 0x040fe400078e3cff */
[----:B------:R-:W-:Y:S02]  /*1a70*/  LOP3.LUT R4, R15, 0x60, RZ, 0x3c, !PT ;  /* 0x000000600f047812 */ /* 0x000fe400078e3cff */
[----:B------:R-:W-:-:S04]  /*1a80*/  LOP3.LUT R3, R22, 0x40, RZ, 0x3c, !PT ;  /* 0x0000004016037812 */ /* 0x000fc800078e3cff */
.L_x_1:
[----:B------:R-:W2:Y:S04]  /*1a90*/  LDL.64 R4, [R1+0x108] ;  /* 0x0001080001047983 */ /* 0x000ea80000100a00 */
[----:B------:R-:W3:Y:S04]  /*1aa0*/  LDL.64 R6, [R1+0x100] ;  /* 0x0001000001067983 */ /* 0x000ee80000100a00 */
[----:B------:R-:W4:Y:S04]  /*1ab0*/  LDL.64 R26, [R1+0xe0] ;  /* 0x0000e000011a7983 */ /* 0x000f280000100a00 */
[----:B------:R-:W5:Y:S04]  /*1ac0*/  LDL.64 R28, [R1+0xd8] ;  /* 0x0000d800011c7983 */ /* 0x000f680000100a00 */
        /* <DEDUP_REMOVED lines=22> */
[----:B------:R-:W5:Y:S01]  /*1c30*/  LDL.64 R70, [R1+0x20] ;  /* 0x0000200001467983 */ /* 0x000f620000100a00 */
[----:B--2---:R-:W-:-:S04]  /*1c40*/  IMAD.WIDE R4, R19, 0x2, R4 ;  /* 0x0000000213047825 */ /* 0x004fc800078e0204 */
[C---:B---3--:R-:W-:Y:S01]  /*1c50*/  IMAD.WIDE R6, R19.reuse, 0x2, R6 ;  /* 0x0000000213067825 */ /* 0x048fe200078e0206 */
[----:B------:R0:W2:Y:S04]  /*1c60*/  LDG.E.U16 R3, [R4.64] ;  /* 0x0000000604037981 */ /* 0x0000a8000c1e1500 */
[----:B------:R1:W3:Y:S01]  /*1c70*/  LDG.E.U16 R17, [R6.64] ;  /* 0x0000000606117981 */ /* 0x0002e2000c1e1500 */
[----:B----4-:R-:W-:-:S03]  /*1c80*/  IMAD.WIDE R26, R19, 0x2, R26 ;  /* 0x00000002131a7825 */ /* 0x010fc600078e021a */
[----:B0-----:R-:W4:Y:S04]  /*1c90*/  LDL.64 R4, [R1+0xa8] ;  /* 0x0000a80001047983 */ /* 0x001f280000100a00 */
[----:B-1----:R-:W2:Y:S01]  /*1ca0*/  LDL.64 R6, [R1+0xa0] ;  /* 0x0000a00001067983 */ /* 0x002ea20000100a00 */
[----:B-----5:R-:W-:-:S03]  /*1cb0*/  IMAD.WIDE R28, R19, 0x2, R28 ;  /* 0x00000002131c7825 */ /* 0x020fc600078e021c */
[----:B------:R0:W5:Y:S01]  /*1cc0*/  LDG.E.U16 R20, [R26.64] ;  /* 0x000000061a147981 */ /* 0x000162000c1e1500 */
[----:B------:R-:W-:-:S03]  /*1cd0*/  IMAD.WIDE R8, R19, 0x2, R8 ;  /* 0x0000000213087825 */ /* 0x000fc600078e0208 */
[----:B------:R1:W3:Y:S04]  /*1ce0*/  LDG.E.U16 R39, [R28.64] ;  /* 0x000000061c277981 */ /* 0x0002e8000c1e1500 */
[----:B------:R1:W3:Y:S04]  /*1cf0*/  LDG.E.U16 R35, [R8.64] ;  /* 0x0000000608237981 */ /* 0x0002e8000c1e1500 */
[----:B0-----:R-:W3:Y:S04]  /*1d00*/  LDL.64 R26, [R1+0x78] ;  /* 0x00007800011a7983 */ /* 0x001ee80000100a00 */
[----:B-1----:R-:W5:Y:S01]  /*1d10*/  LDL.64 R28, [R1+0x70] ;  /* 0x00007000011c7983 */ /* 0x002f620000100a00 */
[----:B------:R-:W-:-:S03]  /*1d20*/  IMAD.WIDE R8, R19, 0x2, R68 ;  /* 0x0000000213087825 */ /* 0x000fc600078e0244 */
[----:B------:R-:W5:Y:S01]  /*1d30*/  LDL.64 R68, [R1+0x10] ;  /* 0x0000100001447983 */ /* 0x000f620000100a00 */
[----:B------:R-:W-:-:S04]  /*1d40*/  IMAD.WIDE R10, R19, 0x2, R10 ;  /* 0x00000002130a7825 */ /* 0x000fc800078e020a */
[C---:B------:R-:W-:Y:S01]  /*1d50*/  IMAD.WIDE R12, R19.reuse, 0x2, R12 ;  /* 0x00000002130c7825 */ /* 0x040fe200078e020c */
[----:B------:R0:W5:Y:S03]  /*1d60*/  LDG.E.U16 R18, [R10.64] ;  /* 0x000000060a127981 */ /* 0x000166000c1e1500 */
[C---:B------:R-:W-:Y:S01]  /*1d70*/  IMAD.WIDE R30, R19.reuse, 0x2, R30 ;  /* 0x00000002131e7825 */ /* 0x040fe200078e021e */
[----:B------:R1:W5:Y:S03]  /*1d80*/  LDG.E.U16 R37, [R12.64] ;  /* 0x000000060c257981 */ /* 0x000366000c1e1500 */
[C---:B------:R-:W-:Y:S01]  /*1d90*/  IMAD.WIDE R32, R19.reuse, 0x2, R32 ;  /* 0x0000000213207825 */ /* 0x040fe200078e0220 */
[----:B------:R1:W5:Y:S03]  /*1da0*/  LDG.E.U16 R34, [R30.64] ;  /* 0x000000061e227981 */ /* 0x000366000c1e1500 */
[----:B0-----:R-:W-:-:S02]  /*1db0*/  IMAD.WIDE R10, R19, 0x2, R46 ;  /* 0x00000002130a7825 */ /* 0x001fc400078e022e */
[----:B------:R0:W5:Y:S02]  /*1dc0*/  LDG.E.U16 R47, [R8.64] ;  /* 0x00000006082f7981 */ /* 0x000164000c1e1500 */
[C---:B------:R-:W-:Y:S02]  /*1dd0*/  IMAD.WIDE R48, R19.reuse, 0x2, R42 ;  /* 0x0000000213307825 */ /* 0x040fe400078e022a */
[----:B------:R0:W5:Y:S02]  /*1de0*/  LDG.E.U16 R42, [R10.64] ;  /* 0x000000060a2a7981 */ /* 0x000164000c1e1500 */
[C---:B------:R-:W-:Y:S02]  /*1df0*/  IMAD.WIDE R50, R19.reuse, 0x2, R40 ;  /* 0x0000000213327825 */ /* 0x040fe400078e0228 */
[----:B------:R0:W5:Y:S02]  /*1e00*/  LDG.E.U16 R41, [R32.64] ;  /* 0x0000000620297981 */ /* 0x000164000c1e1500 */
[----:B-1----:R-:W-:-:S02]  /*1e10*/  IMAD.WIDE R12, R19, 0x2, R44 ;  /* 0x00000002130c7825 */ /* 0x002fc400078e022c */
[----:B------:R1:W5:Y:S02]  /*1e20*/  LDG.E.U16 R36, [R48.64] ;  /* 0x0000000630247981 */ /* 0x000364000c1e1500 */
[C---:B------:R-:W-:Y:S02]  /*1e30*/  IMAD.WIDE R24, R19.reuse, 0x2, R24 ;  /* 0x0000000213187825 */ /* 0x040fe400078e0218 */
[----:B------:R2:W5:Y:S02]  /*1e40*/  LDG.E.U16 R43, [R50.64] ;  /* 0x00000006322b7981 */ /* 0x000564000c1e1500 */
[C---:B0-----:R-:W-:Y:S02]  /*1e50*/  IMAD.WIDE R8, R19.reuse, 0x2, R98 ;  /* 0x0000000213087825 */ /* 0x041fe400078e0262 */
[----:B------:R0:W5:Y:S02]  /*1e60*/  LDG.E.U16 R38, [R24.64] ;  /* 0x0000000618267981 */ /* 0x000164000c1e1500 */
[----:B------:R-:W-:-:S02]  /*1e70*/  IMAD.WIDE R10, R19, 0x2, R96 ;  /* 0x00000002130a7825 */ /* 0x000fc400078e0260 */
[----:B-1----:R1:W5:Y:S02]  /*1e80*/  LDG.E.U16 R49, [R12.64] ;  /* 0x000000060c317981 */ /* 0x002364000c1e1500 */
[C---:B------:R-:W-:Y:S02]  /*1e90*/  IMAD.WIDE R30, R19.reuse, 0x2, R62 ;  /* 0x00000002131e7825 */ /* 0x040fe400078e023e */
[----:B------:R1:W5:Y:S02]  /*1ea0*/  LDG.E.U16 R9, [R8.64] ;  /* 0x0000000608097981 */ /* 0x000364000c1e1500 */
[C---:B------:R-:W-:Y:S02]  /*1eb0*/  IMAD.WIDE R32, R19.reuse, 0x2, R60 ;  /* 0x0000000213207825 */ /* 0x040fe400078e023c */
[----:B------:R1:W5:Y:S02]  /*1ec0*/  LDG.E.U16 R61, [R30.64] ;  /* 0x000000061e3d7981 */ /* 0x000364000c1e1500 */
[----:B0-----:R-:W-:-:S02]  /*1ed0*/  IMAD.WIDE R24, R19, 0x2, R110 ;  /* 0x0000000213187825 */ /* 0x001fc400078e026e */
[----:B------:R0:W5:Y:S04]  /*1ee0*/  LDG.E.U16 R63, [R32.64] ;  /* 0x00000006203f7981 */ /* 0x000168000c1e1500 */
[----:B------:R0:W5:Y:S01]  /*1ef0*/  LDG.E.U16 R11, [R10.64] ;  /* 0x000000060a0b7981 */ /* 0x000162000c1e1500 */
[----:B-1----:R-:W-:-:S03]  /*1f00*/  IMAD.WIDE R12, R19, 0x2, R90 ;  /* 0x00000002130c7825 */ /* 0x002fc600078e025a */
[----:B------:R1:W5:Y:S01]  /*1f10*/  LDG.E.U16 R44, [R24.64] ;  /* 0x00000006182c7981 */ /* 0x000362000c1e1500 */
[----:B------:R-:W-:-:S03]  /*1f20*/  IMAD.WIDE R30, R19, 0x2, R70 ;  /* 0x00000002131e7825 */ /* 0x000fc600078e0246 */
[----:B------:R-:W5:Y:S04]  /*1f30*/  LDG.E.U16 R12, [R12.64] ;  /* 0x000000060c0c7981 */ /* 0x000f68000c1e1500 */
[----:B------:R-:W5:Y:S01]  /*1f40*/  LDG.E.U16 R8, [R30.64] ;  /* 0x000000061e087981 */ /* 0x000f62000c1e1500 */
[----:B-1----:R-:W-:-:S06]  /*1f50*/  IMAD.WIDE R24, R19, 0x2, R88 ;  /* 0x0000000213187825 */ /* 0x002fcc00078e0258 */
[----:B------:R-:W5:Y:S01]  /*1f60*/  LDG.E.U16 R24, [R24.64] ;  /* 0x0000000618187981 */ /* 0x000f62000c1e1500 */
[----:B----4-:R-:W-:-:S04]  /*1f70*/  IMAD.WIDE R4, R19, 0x2, R4 ;  /* 0x0000000213047825 */ /* 0x010fc800078e0204 */
[C---:B--2---:R-:W-:Y:S01]  /*1f80*/  IMAD.WIDE R6, R19.reuse, 0x2, R6 ;  /* 0x0000000213067825 */ /* 0x044fe200078e0206 */
[----:B------:R1:W2:Y:S04]  /*1f90*/  LDG.E.U16 R45, [R4.64] ;  /* 0x00000006042d7981 */ /* 0x0002a8000c1e1500 */
[----:B------:R4:W2:Y:S01]  /*1fa0*/  LDG.E.U16 R40, [R6.64] ;  /* 0x0000000606287981 */ /* 0x0008a2000c1e1500 */
[----:B-1----:R-:W-:-:S04]  /*1fb0*/  IMAD.WIDE R4, R19, 0x2, R102 ;  /* 0x0000000213047825 */ /* 0x002fc800078e0266 */
[C---:B----4-:R-:W-:Y:S02]  /*1fc0*/  IMAD.WIDE R6, R19.reuse, 0x2, R100 ;  /* 0x0000000213067825 */ /* 0x050fe400078e0264 */
[----:B------:R-:W4:Y:S02]  /*1fd0*/  LDG.E.U16 R5, [R4.64] ;  /* 0x0000000604057981 */ /* 0x000f24000c1e1500 */
[C---:B---3--:R-:W-:Y:S02]  /*1fe0*/  IMAD.WIDE R26, R19.reuse, 0x2, R26 ;  /* 0x00000002131a7825 */ /* 0x048fe400078e021a */
[----:B------:R-:W3:Y:S04]  /*1ff0*/  LDG.E.U16 R7, [R6.64] ;  /* 0x0000000606077981 */ /* 0x000ee8000c1e1500 */
[----:B------:R1:W3:Y:S01]  /*2000*/  LDG.E.U16 R51, [R26.64] ;  /* 0x000000061a337981 */ /* 0x0002e2000c1e1500 */
[----:B-----5:R-:W-:-:S05]  /*2010*/  IMAD.WIDE R28, R19, 0x2, R28 ;  /* 0x00000002131c7825 */ /* 0x020fca00078e021c */
[----:B------:R5:W3:Y:S01]  /*2020*/  LDG.E.U16 R46, [R28.64] ;  /* 0x000000061c2e7981 */ /* 0x000ae2000c1e1500 */
[----:B-1----:R-:W-:-:S04]  /*2030*/  IMAD.WIDE R26, R19, 0x2, R86 ;  /* 0x00000002131a7825 */ /* 0x002fc800078e0256 */
[C---:B0-----:R-:W-:Y:S02]  /*2040*/  IMAD.WIDE R32, R19.reuse, 0x2, R68 ;  /* 0x0000000213207825 */ /* 0x041fe400078e0244 */
[----:B------:R-:W3:Y:S02]  /*2050*/  LDG.E.U16 R26, [R26.64] ;  /* 0x000000061a1a7981 */ /* 0x000ee4000c1e1500 */
[----:B-----5:R-:W-:Y:S02]  /*2060*/  IMAD.WIDE R28, R19, 0x2, R84 ;  /* 0x00000002131c7825 */ /* 0x020fe400078e0254 */
[----:B------:R-:W5:Y:S04]  /*2070*/  LDG.E.U16 R10, [R32.64] ;  /* 0x00000006200a7981 */ /* 0x000f68000c1e1500 */
[----:B------:R-:W5:Y:S04]  /*2080*/  LDG.E.U16 R48, [R28.64] ;  /* 0x000000061c307981 */ /* 0x000f68000c1e1500 */
[----:B------:R-:W-:Y:S01]  /*2090*/  BAR.SYNC.DEFER_BLOCKING 0x0 ;  /* 0x0000000000007b1d */ /* 0x000fe20000010000 */
[----:B------:R-:W-:-:S05]  /*20a0*/  LOP3.LUT R50, R0, 0x40, RZ, 0x3c, !PT ;  /* 0x0000004000327812 */ /* 0x000fca00078e3cff */
[----:B------:R0:W-:Y:S04]  /*20b0*/  STS.U16 [R0], R3 ;  /* 0x0000000300007388 */ /* 0x0001e80000000400 */
        /* <DEDUP_REMOVED lines=10> */
[----:B------:R-:W-:Y:S01]  /*2160*/  STS.U16 [R0+0x3c00], R11 ;  /* 0x003c000b00007388 */ /* 0x000fe20000000400 */
[----:B0-----:R-:W-:-:S03]  /*2170*/  LOP3.LUT R3, R21, 0x40, RZ, 0x3c, !PT ;  /* 0x0000004015037812 */ /* 0x001fc600078e3cff */
[----:B--2---:R-:W-:Y:S04]  /*2180*/  STS.U16 [R0+0x1800], R45 ;  /* 0x0018002d00007388 */ /* 0x004fe80000000400 */
[----:B----4-:R-:W-:Y:S04]  /*2190*/  STS.U16 [R0+0x3000], R5 ;  /* 0x0030000500007388 */ /* 0x010fe80000000400 */
[----:B---3--:R-:W-:Y:S04]  /*21a0*/  STS.U16 [R0+0x3400], R7 ;  /* 0x0034000700007388 */ /* 0x008fe80000000400 */
        /* <DEDUP_REMOVED lines=14> */
[----:B-----5:R-:W-:Y:S04]  /*2290*/  STS.U16 [R50+0x3600], R48 ;  /* 0x0036003032007388 */ /* 0x020fe80000000400 */
[----:B------:R-:W-:Y:S04]  /*22a0*/  STS.U16 [R50+0x3a00], R8 ;  /* 0x003a000832007388 */ /* 0x000fe80000000400 */
[----:B------:R-:W-:Y:S04]  /*22b0*/  STS.U16 [R50+0x3e00], R10 ;  /* 0x003e000a32007388 */ /* 0x000fe80000000400 */
[----:B------:R-:W-:Y:S06]  /*22c0*/  BAR.SYNC.DEFER_BLOCKING 0x0 ;  /* 0x0000000000007b1d */ /* 0x000fec0000010000 */
[----:B------:R-:W-:Y:S04]  /*22d0*/  LDSM.16.MT88.4 R208, [R16+0x4000] ;  /* 0x0040000010d0783b */ /* 0x000fe80000004200 */
[----:B------:R-:W0:Y:S04]  /*22e0*/  LDSM.16.M88.4 R32, [R21+0x800] ;  /* 0x000800001520783b */ /* 0x000e280000000200 */
[----:B------:R-:W1:Y:S04]  /*22f0*/  LDSM.16.M88.4 R36, [R21+0x3400] ;  /* 0x003400001524783b */ /* 0x000e680000000200 */
[----:B------:R-:W2:Y:S04]  /*2300*/  LDSM.16.M88.4 R204, [R21+0x400] ;  /* 0x0004000015cc783b */ /* 0x000ea80000000200 */
[----:B------:R-:W3:Y:S04]  /*2310*/  LDSM.16.M88.4 R180, [R21+0x1c00] ;  /* 0x001c000015b4783b */ /* 0x000ee80000000200 */
[----:B------:R-:W4:Y:S04]  /*2320*/  LDSM.16.M88.4 R192, [R21+0x1000] ;  /* 0x0010000015c0783b */ /* 0x000f280000000200 */
[----:B------:R-:W5:Y:S04]  /*2330*/  LDSM.16.MT88.4 R4, [R16+0x4800] ;  /* 0x004800001004783b */ /* 0x000f680000004200 */
[----:B------:R-:W3:Y:S04]  /*2340*/  LDSM.16.M88.4 R48, [R21+0x3000] ;  /* 0x003000001530783b */ /* 0x000ee80000000200 */
[----:B------:R-:W4:Y:S04]  /*2350*/  LDSM.16.M88.4 R112, [R21+0x2000] ;  /* 0x002000001570783b */ /* 0x000f280000000200 */
[----:B------:R-:W-:Y:S04]  /*2360*/  LDSM.16.M88.4 R28, [R21] ;  /* 0x00000000151c783b */ /* 0x000fe80000000200 */
[----:B------:R-:W-:Y:S01]  /*2370*/  LDSM.16.M88.4 R196, [R21+0xc00] ;  /* 0x000c000015c4783b */ /* 0x000fe20000000200 */
[C---:B0-----:R-:W-:Y:S03]  /*2380*/  HMMA.16816.F32.BF16 R200, R208.reuse, R32, RZ ;  /* 0x00000020d0c8723c */ /* 0x041fe600000418ff */
[----:B------:R-:W-:Y:S04]  /*2390*/  LDSM.16.M88.4 R188, [R21+0x1400] ;  /* 0x0014000015bc783b */ /* 0x000fe80000000200 */
[----:B------:R-:W-:Y:S01]  /*23a0*/  LDSM.16.M88.4 R124, [R21+0x1800] ;  /* 0x00180000157c783b */ /* 0x000fe20000000200 */
[C---:B-1----:R-:W-:Y:S03]  /*23b0*/  HMMA.16816.F32.BF16 R96, R208.reuse, R36, RZ ;  /* 0x00000024d060723c */ /* 0x042fe600000418ff */
[----:B------:R-:W-:Y:S04]  /*23c0*/  LDSM.16.M88.4 R84, [R21+0x2400] ;  /* 0x002400001554783b */ /* 0x000fe80000000200 */
[----:B------:R-:W-:Y:S01]  /*23d0*/  LDSM.16.M88.4 R168, [R21+0x2800] ;  /* 0x0028000015a8783b */ /* 0x000fe20000000200 */
[C---:B--2---:R-:W-:Y:S03]  /*23e0*/  HMMA.16816.F32.BF16 R40, R208.reuse, R204, RZ ;  /* 0x000000ccd028723c */ /* 0x044fe600000418ff */
[----:B------:R-:W-:Y:S04]  /*23f0*/  LDSM.16.M88.4 R148, [R21+0x2c00] ;  /* 0x002c00001594783b */ /* 0x000fe80000000200 */
[----:B------:R-:W-:Y:S01]  /*2400*/  LDSM.16.M88.4 R88, [R21+0x3800] ;  /* 0x003800001558783b */ /* 0x000fe20000000200 */
[C---:B---3--:R-:W-:Y:S03]  /*2410*/  HMMA.16816.F32.BF16 R116, R208.reuse, R180, RZ ;  /* 0x000000b4d074723c */ /* 0x048fe600000418ff */
[----:B------:R-:W-:Y:S04]  /*2420*/  LDSM.16.M88.4 R8, [R21+0x3c00] ;  /* 0x003c00001508783b */ /* 0x000fe80000000200 */
[----:B------:R-:W-:Y:S01]  /*2430*/  LDSM.16.M88.4 R120, [R3] ;  /* 0x000000000378783b */ /* 0x000fe20000000200 */
[----:B----4-:R-:W-:Y:S03]  /*2440*/  HMMA.16816.F32.BF16 R176, R208, R192, RZ ;  /* 0x000000c0d0b0723c */ /* 0x010fe600000418ff */
[----:B------:R-:W-:Y:S04]  /*2450*/  LDSM.16.M88.4 R132, [R3+0x400] ;  /* 0x000400000384783b */ /* 0x000fe80000000200 */
[----:B------:R-:W0:Y:S01]  /*2460*/  S2R R109, SR_TID.X ;  /* 0x00000000006d7919 */ /* 0x000e220000002100 */
[----:B-----5:R-:W-:Y:S03]  /*2470*/  HMMA.16816.F32.BF16 R200, R4, R34, R200 ;  /* 0x0000002204c8723c */ /* 0x020fe600000418c8 */
[----:B------:R-:W-:Y:S04]  /*2480*/  LDSM.16.MT88.4 R32, [R16+0x5000] ;  /* 0x005000001020783b */ /* 0x000fe80000004200 */
[----:B------:R-:W-:Y:S01]  /*2490*/  LDSM.16.M88.4 R184, [R3+0x1800] ;  /* 0x0018000003b8783b */ /* 0x000fe20000000200 */
[----:B------:R-:W-:Y:S08]  /*24a0*/  HMMA.16816.F32.BF16 R100, R208, R48, RZ ;  /* 0x00000030d064723c */ /* 0x000ff000000418ff */
[C---:B------:R-:W-:Y:S01]  /*24b0*/  HMMA.16816.F32.BF16 R96, R4.reuse, R38, R96 ;  /* 0x000000260460723c */ /* 0x040fe20000041860 */
[----:B------:R-:W1:Y:S07]  /*24c0*/  LDSM.16.M88.4 R36, [R3+0x1c00] ;  /* 0x001c00000324783b */ /* 0x000e6e0000000200 */
[----:B------:R-:W-:Y:S08]  /*24d0*/  HMMA.16816.F32.BF16 R204, R4, R206, R40 ;  /* 0x000000ce04cc723c */ /* 0x000ff00000041828 */
[----:B------:R-:W-:Y:S08]  /*24e0*/  HMMA.16816.F32.BF16 R40, R208, R112, RZ ;  /* 0x00000070d028723c */ /* 0x000ff000000418ff */
[C---:B------:R-:W-:Y:S01]  /*24f0*/  HMMA.16816.F32.BF16 R180, R4.reuse, R182, R116 ;  /* 0x000000b604b4723c */ /* 0x040fe20000041874 */
[----:B------:R-:W-:Y:S07]  /*2500*/  LDSM.16.M88.4 R116, [R3+0x1000] ;  /* 0x001000000374783b */ /* 0x000fee0000000200 */
[C---:B------:R-:W-:Y:S01]  /*2510*/  HMMA.16816.F32.BF16 R192, R4.reuse, R194, R176 ;  /* 0x000000c204c0723c */ /* 0x040fe200000418b0 */
[----:B------:R-:W2:Y:S07]  /*2520*/  LDSM.16.M88.4 R176, [R3+0x2000] ;  /* 0x0020000003b0783b */ /* 0x000eae0000000200 */
[C---:B------:R-:W-:Y:S01]  /*2530*/  HMMA.16816.F32.BF16 R100, R4.reuse, R50, R100 ;  /* 0x000000320464723c */ /* 0x040fe20000041864 */
[----:B------:R-:W3:Y:S07]  /*2540*/  LDSM.16.MT88.4 R48, [R16+0x5800] ;  /* 0x005800001030783b */ /* 0x000eee0000004200 */
[----:B------:R-:W-:Y:S01]  /*2550*/  HMMA.16816.F32.BF16 R40, R4, R114, R40 ;  /* 0x000000720428723c */ /* 0x000fe20000041828 */
[----:B------:R-:W-:Y:S07]  /*2560*/  LDSM.16.M88.4 R112, [R3+0x1400] ;  /* 0x001400000370783b */ /* 0x000fee0000000200 */
[C---:B-1----:R-:W-:Y:S11]  /*2570*/  HMMA.16816.F32.BF16 R180, R32.reuse, R36, R180 ;  /* 0x0000002420b4723c */ /* 0x042ff600000418b4 */
[----:B------:R-:W-:Y:S05]  /*2580*/  @!UPT UIADD3 URZ, URZ, URZ, URZ ;  /* 0x0000003f3f3ff290 */ /* 0x000fea000fffe03f */
[----:B--2---:R-:W-:Y:S01]  /*2590*/  HMMA.16816.F32.BF16 R40, R32, R176, R40 ;  /* 0x000000b02028723c */ /* 0x004fe20000041828 */
[----:B------:R-:W2:Y:S07]  /*25a0*/  LDL.64 R176, [R1] ;  /* 0x0000000001b07983 */ /* 0x000eae0000100a00 */
[----:B---3--:R-:W-:Y:S01]  /*25b0*/  HMMA.16816.F32.BF16 R36, R48, R38, R180 ;  /* 0x000000263024723c */ /* 0x008fe200000418b4 */
[----:B------:R-:W3:Y:S07]  /*25c0*/  LDL.64 R180, [R1+0x8] ;  /* 0x0000080001b47983 */ /* 0x000eee0000100a00 */
[C---:B------:R-:W-:Y:S08]  /*25d0*/  HMMA.16816.F32.BF16 R44, R208.reuse, R28, RZ ;  /* 0x0000001cd02c723c */ /* 0x040ff000000418ff */
[C---:B------:R-:W-:Y:S08]  /*25e0*/  HMMA.16816.F32.BF16 R24, R208.reuse, R196, RZ ;  /* 0x000000c4d018723c */ /* 0x040ff000000418ff */
[----:B------:R-:W-:Y:S08]  /*25f0*/  HMMA.16816.F32.BF16 R128, R208, R188, RZ ;  /* 0x000000bcd080723c */ /* 0x000ff000000418ff */
[C---:B------:R-:W-:Y:S08]  /*2600*/  HMMA.16816.F32.BF16 R28, R4.reuse, R30, R44 ;  /* 0x0000001e041c723c */ /* 0x040ff0000004182c */
[----:B------:R-:W-:Y:S08]  /*2610*/  HMMA.16816.F32.BF16 R196, R4, R198, R24 ;  /* 0x000000c604c4723c */ /* 0x000ff00000041818 */
[C---:B------:R-:W-:Y:S08]  /*2620*/  HMMA.16816.F32.BF16 R44, R208.reuse, R124, RZ ;  /* 0x0000007cd02c723c */ /* 0x040ff000000418ff */
[C---:B------:R-:W-:Y:S08]  /*2630*/  HMMA.16816.F32.BF16 R172, R208.reuse, R84, RZ ;  /* 0x00000054d0ac723c */ /* 0x040ff000000418ff */
[C---:B------:R-:W-:Y:S08]  /*2640*/  HMMA.16816.F32.BF16 R68, R208.reuse, R168, RZ ;  /* 0x000000a8d044723c */ /* 0x040ff000000418ff */
[C---:B------:R-:W-:Y:S08]  /*2650*/  HMMA.16816.F32.BF16 R60, R208.reuse, R148, RZ ;  /* 0x00000094d03c723c */ /* 0x040ff000000418ff */
[C---:B------:R-:W-:Y:S08]  /*2660*/  HMMA.16816.F32.BF16 R24, R208.reuse, R88, RZ ;  /* 0x00000058d018723c */ /* 0x040ff000000418ff */
[----:B------:R-:W-:Y:S08]  /*2670*/  HMMA.16816.F32.BF16 R208, R208, R8, RZ ;  /* 0x00000008d0d0723c */ /* 0x000ff000000418ff */
[C---:B------:R-:W-:Y:S01]  /*2680*/  HMMA.16816.F32.BF16 R188, R4.reuse, R190, R128 ;  /* 0x000000be04bc723c */ /* 0x040fe20000041880 */
[----:B------:R-:W-:Y:S07]  /*2690*/  LDSM.16.M88.4 R128, [R3+0x800] ;  /* 0x000800000380783b */ /* 0x000fee0000000200 */
        /* <DEDUP_REMOVED lines=10> */
[----:B------:R-:W-:Y:S01]  /*2740*/  HMMA.16816.F32.BF16 R208, R4, R10, R208 ;  /* 0x0000000a04d0723c */ /* 0x000fe200000418d0 */
[----:B------:R-:W1:Y:S04]  /*2750*/  LDSM.16.M88.4 R4, [R3+0x2800] ;  /* 0x002800000304783b */ /* 0x000e680000000200 */
[----:B------:R-:W4:Y:S03]  /*2760*/  LDSM.16.M88.4 R8, [R3+0x2400] ;  /* 0x002400000308783b */ /* 0x000f260000000200 */
[C---:B------:R-:W-:Y:S08]  /*2770*/  HMMA.16816.F32.BF16 R28, R32.reuse, R120, R28 ;  /* 0x00000078201c723c */ /* 0x040ff0000004181c */
[----:B------:R-:W-:Y:S11]  /*2780*/  HMMA.16816.F32.BF16 R204, R32, R132, R204 ;  /* 0x0000008420cc723c */ /* 0x000ff600000418cc */
[----:B------:R-:W-:Y:S05]  /*2790*/  @!UPT UIADD3 URZ, URZ, URZ, URZ ;  /* 0x0000003f3f3ff290 */ /* 0x000fea000fffe03f */
[----:B------:R-:W-:Y:S01]  /*27a0*/  HMMA.16816.F32.BF16 R120, R48, R122, R28 ;  /* 0x0000007a3078723c */ /* 0x000fe2000004181c */
[----:B------:R0:W5:Y:S02]  /*27b0*/  LDSM.16.M88.4 R28, [R3+0x3c00] ;  /* 0x003c0000031c783b */ /* 0x0001640000000200 */
[----:B0-----:R-:W-:-:S05]  /*27c0*/  LOP3.LUT R3, R109, 0x3, RZ, 0xc0, !PT ;  /* 0x000000036d037812 */ /* 0x001fca00078ec0ff */
[----:B-1----:R-:W-:Y:S01]  /*27d0*/  HMMA.16816.F32.BF16 R168, R32, R4, R168 ;  /* 0x0000000420a8723c */ /* 0x002fe200000418a8 */
[----:B------:R-:W-:-:S06]  /*27e0*/  LEA R12, R3, UR4, 0x1 ;  /* 0x00000004030c7c11 */ /* 0x000fcc000f8e08ff */
[C---:B------:R-:W-:Y:S02]  /*27f0*/  LOP3.LUT R4, R12.reuse, 0x70, RZ, 0xfc, !PT ;  /* 0x000000700c047812 */ /* 0x040fe400078efcff */
[----:B------:R-:W-:Y:S02]  /*2800*/  LOP3.LUT R3, R12, 0x71, RZ, 0xfc, !PT ;  /* 0x000000710c037812 */ /* 0x000fe400078efcff */
[CC--:B------:R-:W-:Y:S02]  /*2810*/  ISETP.GE.AND P2, PT, R252.reuse, R4.reuse, PT ;  /* 0x00000004fc00720c */ /* 0x0c0fe40003f46270 */
[----:B------:R-:W-:Y:S02]  /*2820*/  ISETP.GE.AND P0, PT, R252, R3, PT ;  /* 0x00000003fc00720c */ /* 0x000fe40003f06270 */
[----:B------:R-:W-:Y:S02]  /*2830*/  ISETP.GE.AND P1, PT, R14, R4, PT ;  /* 0x000000040e00720c */ /* 0x000fe40003f26270 */
[----:B------:R-:W-:-:S02]  /*2840*/  SEL R4, RZ, 0x1fffe, P2 ;  /* 0x0001fffeff047807 */ /* 0x000fc40001000000 */
[----:B------:R-:W-:Y:S01]  /*2850*/  SEL R5, RZ, 0x1, P0 ;  /* 0x00000001ff057807 */ /* 0x000fe20000000000 */
[----:B------:R-:W-:Y:S01]  /*2860*/  HMMA.16816.F32.BF16 R200, R32, R128, R200 ;  /* 0x0000008020c8723c */ /* 0x000fe200000418c8 */
[----:B------:R-:W-:Y:S02]  /*2870*/  ISETP.GE.AND P0, PT, R14, R3, PT ;  /* 0x000000030e00720c */ /* 0x000fe40003f06270 */
[----:B------:R-:W-:Y:S02]  /*2880*/  IADD3 R4, R5, R4, RZ ;  /* 0x0000000405047210 */ /* 0x000fe40007ffe0ff */
[----:B------:R-:W-:Y:S02]  /*2890*/  SEL R13, RZ, 0x7fff8, P1 ;  /* 0x0007fff8ff0d7807 */ /* 0x000fe40000800000 */
[----:B------:R-:W-:Y:S01]  /*28a0*/  LOP3.LUT R4, R4, 0x3, RZ, 0xc0, !PT ;  /* 0x0000000304047812 */ /* 0x000fe200078ec0ff */
[----:B------:R-:W-:Y:S01]  /*28b0*/  HMMA.16816.F32.BF16 R132, R48, R134, R204 ;  /* 0x000000863084723c */ /* 0x000fe200000418cc */
[----:B------:R-:W-:-:S04]  /*28c0*/  SEL R3, RZ, 0x4, P0 ;  /* 0x00000004ff037807 */ /* 0x000fc80000000000 */
[----:B------:R-:W-:Y:S02]  /*28d0*/  IADD3 R13, R4, R13, R3 ;  /* 0x0000000d040d7210 */ /* 0x000fe40007ffe003 */
[C---:B------:R-:W-:Y:S02]  /*28e0*/  LOP3.LUT R4, R12.reuse, 0x79, RZ, 0xfc, !PT ;  /* 0x000000790c047812 */ /* 0x040fe400078efcff */
[----:B------:R-:W-:Y:S01]  /*28f0*/  LOP3.LUT R3, R12, 0x78, RZ, 0xfc, !PT ;  /* 0x000000780c037812 */ /* 0x000fe200078efcff */
[----:B------:R-:W-:Y:S01]  /*2900*/  HMMA.16816.F32.BF16 R196, R32, R124, R196 ;  /* 0x0000007c20c4723c */ /* 0x000fe200000418c4 */
[C---:B------:R-:W-:Y:S02]  /*2910*/  ISETP.GE.AND P0, PT, R252.reuse, R4, PT ;  /* 0x00000004fc00720c */ /* 0x040fe40003f06270 */
[----:B------:R-:W-:Y:S02]  /*2920*/  ISETP.GE.AND P3, PT, R252, R3, PT ;  /* 0x00000003fc00720c */ /* 0x000fe40003f66270 */
[----:B------:R-:W-:-:S02]  /*2930*/  SEL R18, RZ, 0x1, P0 ;  /* 0x00000001ff127807 */ /* 0x000fc40000000000 */
[----:B------:R-:W-:Y:S02]  /*2940*/  SEL R5, RZ, 0x1fffe, P3 ;  /* 0x0001fffeff057807 */ /* 0x000fe40001800000 */
[----:B------:R-:W-:Y:S02]  /*2950*/  ISETP.GE.AND P1, PT, R14, R4, PT ;  /* 0x000000040e00720c */ /* 0x000fe40003f26270 */
[----:B------:R-:W-:Y:S01]  /*2960*/  LOP3.LUT R4, R12, 0x60, RZ, 0xfc, !PT ;  /* 0x000000600c047812 */ /* 0x000fe200078efcff */
[----:B------:R-:W-:Y:S01]  /*2970*/  HMMA.16816.F32.BF16 R192, R32, R116, R192 ;  /* 0x0000007420c0723c */ /* 0x000fe200000418c0 */
[----:B------:R-:W-:Y:S01]  /*2980*/  ISETP.GE.AND P2, PT, R14, R3, PT ;  /* 0x000000030e00720c */ /* 0x000fe20003f46270 */
[----:B------:R-:W-:Y:S01]  /*2990*/  IMAD.IADD R18, R18, 0x1, R5 ;  /* 0x0000000112127824 */ /* 0x000fe200078e0205 */
[----:B------:R-:W-:Y:S02]  /*29a0*/  LOP3.LUT R3, R12, 0x61, RZ, 0xfc, !PT ;  /* 0x000000610c037812 */ /* 0x000fe400078efcff */
[----:B------:R-:W-:-:S02]  /*29b0*/  ISETP.GE.AND P4, PT, R14, R4, PT ;  /* 0x000000040e00720c */ /* 0x000fc40003f86270 */
[----:B------:R-:W-:Y:S01]  /*29c0*/  ISETP.GE.AND P5, PT, R252, R4, PT ;  /* 0x00000004fc00720c */ /* 0x000fe20003fa6270 */
[----:B------:R-:W-:Y:S01]  /*29d0*/  HMMA.16816.F32.BF16 R128, R48, R130, R200 ;  /* 0x000000823080723c */ /* 0x000fe200000418c8 */
[----:B------:R-:W-:Y:S02]  /*29e0*/  IADD3 R4, R12, 0x38, RZ ;  /* 0x000000380c047810 */ /* 0x000fe40007ffe0ff */
[-C--:B------:R-:W-:Y:S01]  /*29f0*/  ISETP.GE.AND P3, PT, R252, R3.reuse, PT ;  /* 0x00000003fc00720c */ /* 0x080fe20003f66270 */
[----:B------:R-:W-:Y:S01]  /*2a00*/  FMUL R36, R36, c[0x0][0x188] ;  /* 0x0000620024247a20 */ /* 0x000fe20000400000 */
[----:B------:R-:W-:Y:S01]  /*2a10*/  ISETP.GE.AND P6, PT, R14, R3, PT ;  /* 0x000000030e00720c */ /* 0x000fe20003fc6270 */
[----:B------:R-:W-:Y:S01]  /*2a20*/  FMUL R38, R38, c[0x0][0x188] ;  /* 0x0000620026267a20 */ /* 0x000fe20000400000 */
[----:B------:R-:W-:Y:S01]  /*2a30*/  SEL R17, RZ, 0x4, P1 ;  /* 0x00000004ff117807 */ /* 0x000fe20000800000 */
[----:B------:R-:W-:Y:S01]  /*2a40*/  HMMA.16816.F32.BF16 R148, R32, R24, R148 ;  /* 0x000000182094723c */ /* 0x000fe20000041894 */
[----:B------:R-:W-:Y:S01]  /*2a50*/  SEL R3, RZ, 0x7fff8, P2 ;  /* 0x0007fff8ff037807 */ /* 0x000fe20001000000 */
[----:B------:R-:W-:Y:S01]  /*2a60*/  FMUL R120, R120, c[0x0][0x188] ;  /* 0x0000620078787a20 */ /* 0x000fe20000400000 */
[-C--:B------:R-:W-:Y:S01]  /*2a70*/  ISETP.GE.AND P1, PT, R14, R4.reuse, PT ;  /* 0x000000040e00720c */ /* 0x080fe20003f26270 */
[----:B------:R-:W-:Y:S01]  /*2a80*/  FMUL R109, R134, c[0x0][0x188] ;  /* 0x00006200866d7a20 */ /* 0x000fe20000400000 */
[----:B------:R-:W-:-:S02]  /*2a90*/  ISETP.GE.AND P2, PT, R252, R4, PT ;  /* 0x00000004fc00720c */ /* 0x000fc40003f46270 */
[----:B------:R-:W-:Y:S01]  /*2aa0*/  LOP3.LUT R25, R18, 0x3, RZ, 0xc0, !PT ;  /* 0x0000000312197812 */ /* 0x000fe200078ec0ff */
[C---:B------:R-:W-:Y:S01]  /*2ab0*/  HMMA.16816.F32.BF16 R88, R32.reuse, R60, R88 ;  /* 0x0000003c2058723c */ /* 0x040fe20000041858 */
[C---:B------:R-:W-:Y:S01]  /*2ac0*/  LOP3.LUT R20, R12.reuse, 0x69, RZ, 0xfc, !PT ;  /* 0x000000690c147812 */ /* 0x040fe200078efcff */
[----:B------:R-:W-:Y:S01]  /*2ad0*/  FMUL R153, R121, c[0x0][0x188] ;  /* 0x0000620079997a20 */ /* 0x000fe20000400000 */
[----:B------:R-:W-:Y:S01]  /*2ae0*/  IADD3 R24, R12, 0x8, RZ ;  /* 0x000000080c187810 */ /* 0x000fe20007ffe0ff */
[----:B------:R-:W-:Y:S01]  /*2af0*/  FMUL R110, R123, c[0x0][0x188] ;  /* 0x000062007b6e7a20 */ /* 0x000fe20000400000 */
[----:B------:R-:W-:Y:S02]  /*2b00*/  IADD3 R17, R25, R3, R17 ;  /* 0x0000000319117210 */ /* 0x000fe40007ffe011 */
[----:B------:R-:W-:Y:S01]  /*2b10*/  SEL R60, RZ, 0x1, P3 ;  /* 0x00000001ff3c7807 */ /* 0x000fe20001800000 */
[----:B------:R-:W-:Y:S01]  /*2b20*/  HMMA.16816.F32.BF16 R188, R32, R112, R188 ;  /* 0x0000007020bc723c */ /* 0x000fe200000418bc */
[----:B------:R-:W-:Y:S01]  /*2b30*/  ISETP.GE.AND P3, PT, R14, R12, PT ;  /* 0x0000000c0e00720c */ /* 0x000fe20003f66270 */
[----:B------:R-:W-:Y:S01]  /*2b40*/  FMUL R111, R122, c[0x0][0x188] ;  /* 0x000062007a6f7a20 */ /* 0x000fe20000400000 */
[----:B------:R-:W-:-:S02]  /*2b50*/  SEL R3, RZ, 0x1fffe, P5 ;  /* 0x0001fffeff037807 */ /* 0x000fc40002800000 */
[----:B------:R-:W-:-:S03]  /*2b60*/  FSEL R123, R36, -INF , P1 ;  /* 0xff800000247b7808 */ /* 0x000fc60000800000 */
[----:B------:R-:W-:Y:S01]  /*2b70*/  HMMA.16816.F32.BF16 R44, R32, R184, R44 ;  /* 0x000000b8202c723c */ /* 0x000fe2000004182c */
[----:B------:R-:W-:Y:S01]  /*2b80*/  FSEL R121, R38, -INF , P2 ;  /* 0xff80000026797808 */ /* 0x000fe20001000000 */
[----:B------:R-:W-:Y:S01]  /*2b90*/  FMUL R132, R132, c[0x0][0x188] ;  /* 0x0000620084847a20 */ /* 0x000fe20000400000 */
[C---:B------:R-:W-:Y:S02]  /*2ba0*/  ISETP.GE.AND P5, PT, R14.reuse, R20, PT ;  /* 0x000000140e00720c */ /* 0x040fe40003fa6270 */
[----:B------:R-:W-:-:S03]  /*2bb0*/  ISETP.GT.AND P1, PT, R14, R12, PT ;  /* 0x0000000c0e00720c */ /* 0x000fc60003f24270 */
[----:B----4-:R-:W-:Y:S01]  /*2bc0*/  HMMA.16816.F32.BF16 R172, R32, R8, R172 ;  /* 0x0000000820ac723c */ /* 0x010fe200000418ac */
[----:B------:R-:W-:Y:S02]  /*2bd0*/  ISETP.GE.AND P2, PT, R252, R12, PT ;  /* 0x0000000cfc00720c */ /* 0x000fe40003f46270 */
[----:B------:R-:W-:-:S05]  /*2be0*/  SEL R18, RZ, 0x7fff8, P4 ;  /* 0x0007fff8ff127807 */ /* 0x000fca0002000000 */
[----:B------:R-:W-:Y:S01]  /*2bf0*/  HMMA.16816.F32.BF16 R100, R32, R84, R100 ;  /* 0x000000542064723c */ /* 0x000fe20000041864 */
[----:B------:R-:W-:Y:S02]  /*2c00*/  FSEL R38, R120, -INF , P3 ;  /* 0xff80000078267808 */ /* 0x000fe40001800000 */
[----:B------:R-:W-:-:S05]  /*2c10*/  FSEL R109, R109, -INF , P3 ;  /* 0xff8000006d6d7808 */ /* 0x000fca0001800000 */
[----:B------:R-:W-:Y:S01]  /*2c20*/  HMMA.16816.F32.BF16 R96, R32, R68, R96 ;  /* 0x000000442060723c */ /* 0x000fe20000041860 */
[----:B------:R-:W-:Y:S02]  /*2c30*/  ISETP.GE.AND P4, PT, R14, R24, PT ;  /* 0x000000180e00720c */ /* 0x000fe40003f86270 */
[----:B------:R-:W-:-:S05]  /*2c40*/  ISETP.GT.AND P3, PT, R252, R12, PT ;  /* 0x0000000cfc00720c */ /* 0x000fca0003f64270 */
[----:B-----5:R-:W-:Y:S01]  /*2c50*/  HMMA.16816.F32.BF16 R32, R32, R28, R208 ;  /* 0x0000001c2020723c */ /* 0x020fe200000418d0 */
[----:B------:R-:W-:-:S06]  /*2c60*/  FSEL R153, R153, -INF , P1 ;  /* 0xff80000099997808 */ /* 0x000fcc0000800000 */
[----:B------:R-:W-:Y:S02]  /*2c70*/  SEL R29, RZ, 0x4, P6 ;  /* 0x00000004ff1d7807 */ /* 0x000fe40003000000 */
[----:B------:R-:W-:Y:S01]  /*2c80*/  ISETP.GE.AND P6, PT, R252, R20, PT ;  /* 0x00000014fc00720c */ /* 0x000fe20003fc6270 */
[----:B------:R-:W-:Y:S01]  /*2c90*/  HMMA.16816.F32.BF16 R124, R48, R126, R196 ;  /* 0x0000007e307c723c */ /* 0x000fe200000418c4 */
[C---:B------:R-:W-:Y:S02]  /*2ca0*/  LOP3.LUT R20, R12.reuse, 0x68, RZ, 0xfc, !PT ;  /* 0x000000680c147812 */ /* 0x040fe400078efcff */
[----:B------:R-:W-:Y:S02]  /*2cb0*/  IADD3 R28, R12, 0x9, RZ ;  /* 0x000000090c1c7810 */ /* 0x000fe40007ffe0ff */
[----:B------:R-:W-:Y:S02]  /*2cc0*/  FSEL R111, R111, -INF , P2 ;  /* 0xff8000006f6f7808 */ /* 0x000fe40001000000 */
[----:B------:R-:W-:-:S02]  /*2cd0*/  ISETP.GE.AND P1, PT, R14, R20, PT ;  /* 0x000000140e00720c */ /* 0x000fc40003f26270 */
[----:B------:R-:W-:Y:S02]  /*2ce0*/  ISETP.GE.AND P2, PT, R252, R20, PT ;  /* 0x00000014fc00720c */ /* 0x000fe40003f46270 */
[----:B------:R-:W-:Y:S02]  /*2cf0*/  IADD3 R36, R12, 0x10, RZ ;  /* 0x000000100c247810 */ /* 0x000fe40007ffe0ff */
[----:B------:R-:W-:Y:S02]  /*2d00*/  FSEL R110, R110, -INF , P3 ;  /* 0xff8000006e6e7808 */ /* 0x000fe40001800000 */
[----:B------:R-:W-:Y:S02]  /*2d10*/  FSEL R20, R132, -INF , P4 ;  /* 0xff80000084147808 */ /* 0x000fe40002000000 */
[-C--:B------:R-:W-:Y:S02]  /*2d20*/  ISETP.GE.AND P3, PT, R14, R28.reuse, PT ;  /* 0x0000001c0e00720c */ /* 0x080fe40003f66270 */
[----:B------:R-:W-:-:S02]  /*2d30*/  ISETP.GE.AND P4, PT, R252, R28, PT ;  /* 0x0000001cfc00720c */ /* 0x000fc40003f86270 */
[----:B------:R-:W-:Y:S02]  /*2d40*/  IADD3 R28, R12, 0x11, RZ ;  /* 0x000000110c1c7810 */ /* 0x000fe40007ffe0ff */
[----:B------:R-:W-:Y:S02]  /*2d50*/  SEL R61, RZ, 0x4, P5 ;  /* 0x00000004ff3d7807 */ /* 0x000fe40002800000 */
[----:B------:R-:W-:Y:S01]  /*2d60*/  SEL R69, RZ, 0x1, P6 ;  /* 0x00000001ff457807 */ /* 0x000fe20003000000 */
[----:B------:R-:W-:Y:S01]  /*2d70*/  FMUL R133, R133, c[0x0][0x188] ;  /* 0x0000620085857a20 */ /* 0x000fe20000400000 */
[-C--:B------:R-:W-:Y:S02]  /*2d80*/  ISETP.GE.AND P5, PT, R14, R36.reuse, PT ;  /* 0x000000240e00720c */ /* 0x080fe40003fa6270 */
[----:B------:R-:W-:Y:S01]  /*2d90*/  ISETP.GE.AND P6, PT, R252, R36, PT ;  /* 0x00000024fc00720c */ /* 0x000fe20003fc6270 */
[----:B------:R-:W-:Y:S01]  /*2da0*/  FMUL R36, R135, c[0x0][0x188] ;  /* 0x0000620087247a20 */ /* 0x000fe20000400000 */
[----:B------:R-:W-:Y:S01]  /*2db0*/  SEL R68, RZ, 0x7fff8, P1 ;  /* 0x0007fff8ff447807 */ /* 0x000fe20000800000 */
[----:B------:R-:W-:Y:S01]  /*2dc0*/  HMMA.16816.F32.BF16 R116, R48, R118, R192 ;  /* 0x000000763074723c */ /* 0x000fe200000418c0 */
[----:B------:R-:W-:-:S02]  /*2dd0*/  SEL R84, RZ, 0x1fffe, P2 ;  /* 0x0001fffeff547807 */ /* 0x000fc40001000000 */
[-C--:B------:R-:W-:Y:S02]  /*2de0*/  ISETP.GE.AND P1, PT, R14, R28.reuse, PT ;  /* 0x0000001c0e00720c */ /* 0x080fe40003f26270 */
[----:B------:R-:W-:Y:S02]  /*2df0*/  ISETP.GE.AND P2, PT, R252, R28, PT ;  /* 0x0000001cfc00720c */ /* 0x000fe40003f46270 */
[----:B------:R-:W-:Y:S01]  /*2e00*/  IADD3 R28, R12, 0x18, RZ ;  /* 0x000000180c1c7810 */ /* 0x000fe20007ffe0ff */
[----:B------:R-:W-:Y:S01]  /*2e10*/  HMMA.16816.F32.BF16 R4, R48, R6, R168 ;  /* 0x000000063004723c */ /* 0x000fe200000418a8 */
[----:B------:R-:W-:Y:S01]  /*2e20*/  FSEL R36, R36, -INF , P4 ;  /* 0xff80000024247808 */ /* 0x000fe20002000000 */
[----:B------:R-:W-:Y:S01]  /*2e30*/  FMUL R128, R128, c[0x0][0x188] ;  /* 0x0000620080807a20 */ /* 0x000fe20000400000 */
[----:B------:R-:W-:Y:S01]  /*2e40*/  ISETP.GE.AND P4, PT, R252, R28, PT ;  /* 0x0000001cfc00720c */ /* 0x000fe20003f86270 */
[----:B------:R-:W-:-:S03]  /*2e50*/  FMUL R130, R130, c[0x0][0x188] ;  /* 0x0000620082827a20 */ /* 0x000fc60000400000 */
[----:B------:R-:W-:Y:S02]  /*2e60*/  FSEL R168, R133, -INF , P3 ;  /* 0xff80000085a87808 */ /* 0x000fe40001800000 */
[----:B------:R-:W-:Y:S02]  /*2e70*/  ISETP.GE.AND P3, PT, R14, R28, PT ;  /* 0x0000001c0e00720c */ /* 0x000fe40003f66270 */
[----:B------:R-:W-:Y:S01]  /*2e80*/  IADD3 R28, R12, 0x19, RZ ;  /* 0x000000190c1c7810 */ /* 0x000fe20007ffe0ff */
[----:B------:R-:W-:Y:S01]  /*2e90*/  FMUL R129, R129, c[0x0][0x188] ;  /* 0x0000620081817a20 */ /* 0x000fe20000400000 */
[----:B------:R-:W-:Y:S01]  /*2ea0*/  FSEL R128, R128, -INF , P5 ;  /* 0xff80000080807808 */ /* 0x000fe20002800000 */
[----:B------:R-:W-:Y:S01]  /*2eb0*/  FMUL R131, R131, c[0x0][0x188] ;  /* 0x0000620083837a20 */ /* 0x000fe20000400000 */
[----:B------:R-:W-:Y:S01]  /*2ec0*/  FSEL R133, R130, -INF , P6 ;  /* 0xff80000082857808 */ /* 0x000fe20003000000 */
[----:B------:R-:W-:Y:S01]  /*2ed0*/  HMMA.16816.F32.BF16 R112, R48, R114, R188 ;  /* 0x000000723070723c */ /* 0x000fe200000418bc */
[----:B------:R-:W-:-:S02]  /*2ee0*/  ISETP.GE.AND P5, PT, R14, R28, PT ;  /* 0x0000001c0e00720c */ /* 0x000fc40003fa6270 */
[----:B------:R-:W-:Y:S02]  /*2ef0*/  ISETP.GE.AND P6, PT, R252, R28, PT ;  /* 0x0000001cfc00720c */ /* 0x000fe40003fc6270 */
[----:B------:R-:W-:Y:S01]  /*2f00*/  IADD3 R28, R12, 0x20, RZ ;  /* 0x000000200c1c7810 */ /* 0x000fe20007ffe0ff */
[----:B------:R-:W-:Y:S01]  /*2f10*/  FMUL R124, R124, c[0x0][0x188] ;  /* 0x000062007c7c7a20 */ /* 0x000fe20000400000 */
[----:B------:R-:W-:Y:S01]  /*2f20*/  FSEL R135, R129, -INF , P1 ;  /* 0xff80000081877808 */ /* 0x000fe20000800000 */
[----:B------:R-:W-:Y:S01]  /*2f30*/  FMUL R126, R126, c[0x0][0x188] ;  /* 0x000062007e7e7a20 */ /* 0x000fe20000400000 */
[----:B------:R-:W-:Y:S02]  /*2f40*/  FSEL R132, R131, -INF , P2 ;  /* 0xff80000083847808 */ /* 0x000fe40001000000 */
[-C--:B------:R-:W-:Y:S02]  /*2f50*/  ISETP.GE.AND P1, PT, R14, R28.reuse, PT ;  /* 0x0000001c0e00720c */ /* 0x080fe40003f26270 */
[----:B------:R-:W-:-:S02]  /*2f60*/  ISETP.GE.AND P2, PT, R252, R28, PT ;  /* 0x0000001cfc00720c */ /* 0x000fc40003f46270 */
[----:B------:R-:W-:Y:S01]  /*2f70*/  IADD3 R28, R12, 0x21, RZ ;  /* 0x000000210c1c7810 */ /* 0x000fe20007ffe0ff */
[----:B------:R-:W-:Y:S01]  /*2f80*/  FMUL R125, R125, c[0x0][0x188] ;  /* 0x000062007d7d7a20 */ /* 0x000fe20000400000 */
[----:B------:R-:W-:Y:S01]  /*2f90*/  FSEL R129, R124, -INF , P3 ;  /* 0xff8000007c817808 */ /* 0x000fe20001800000 */
[----:B------:R-:W-:Y:S01]  /*2fa0*/  FMUL R127, R127, c[0x0][0x188] ;  /* 0x000062007f7f7a20 */ /* 0x000fe20000400000 */
[----:B------:R-:W-:Y:S01]  /*2fb0*/  FSEL R130, R126, -INF , P4 ;  /* 0xff8000007e827808 */ /* 0x000fe20002000000 */
[----:B------:R-:W-:Y:S01]  /*2fc0*/  HMMA.16816.F32.BF16 R44, R48, R186, R44 ;  /* 0x000000ba302c723c */ /* 0x000fe2000004182c */
[-C--:B------:R-:W-:Y:S02]  /*2fd0*/  ISETP.GE.AND P3, PT, R14, R28.reuse, PT ;  /* 0x0000001c0e00720c */ /* 0x080fe40003f66270 */
[----:B------:R-:W-:Y:S02]  /*2fe0*/  ISETP.GE.AND P4, PT, R252, R28, PT ;  /* 0x0000001cfc00720c */ /* 0x000fe40003f86270 */
[----:B------:R-:W-:Y:S01]  /*2ff0*/  IADD3 R28, R12, 0x28, RZ ;  /* 0x000000280c1c7810 */ /* 0x000fe20007ffe0ff */
[----:B------:R-:W-:Y:S01]  /*3000*/  FMUL R116, R116, c[0x0][0x188] ;  /* 0x0000620074747a20 */ /* 0x000fe20000400000 */
[----:B------:R-:W-:Y:S01]  /*3010*/  FSEL R134, R125, -INF , P5 ;  /* 0xff8000007d867808 */ /* 0x000fe20002800000 */
[----:B------:R-:W-:Y:S01]  /*3020*/  FMUL R118, R118, c[0x0][0x188] ;  /* 0x0000620076767a20 */ /* 0x000fe20000400000 */
[----:B------:R-:W-:-:S02]  /*3030*/  FSEL R131, R127, -INF , P6 ;  /* 0xff8000007f837808 */ /* 0x000fc40003000000 */
        /* <DEDUP_REMOVED lines=14> */
[----:B------:R-:W-:Y:S02]  /*3120*/  FSEL R150, R119, -INF , P4 ;  /* 0xff80000077967808 */ /* 0x000fe40002000000 */
        /* <DEDUP_REMOVED lines=13> */
[----:B------:R-:W-:Y:S02]  /*3200*/  FSEL R139, R115, -INF , P2 ;  /* 0xff800000738b7808 */ /* 0x000fe40001000000 */
[-C--:B------:R-:W-:Y:S02]  /*3210*/  ISETP.GE.AND P1, PT, R14, R28.reuse, PT ;  /* 0x0000001c0e00720c */ /* 0x080fe40003f26270 */
[----:B------:R-:W-:Y:S02]  /*3220*/  ISETP.GE.AND P2, PT, R252, R28, PT ;  /* 0x0000001cfc00720c */ /* 0x000fe40003f46270 */
[----:B------:R-:W-:Y:S01]  /*3230*/  LOP3.LUT R28, R12, 0x59, RZ, 0xfc, !PT ;  /* 0x000000590c1c7812 */ /* 0x000fe200078efcff */
[----:B------:R-:W-:Y:S01]  /*3240*/  FMUL R45, R45, c[0x0][0x188] ;  /* 0x000062002d2d7a20 */ /* 0x000fe20000400000 */
[----:B------:R-:W-:Y:S01]  /*3250*/  FSEL R127, R44, -INF , P3 ;  /* 0xff8000002c7f7808 */ /* 0x000fe20001800000 */
[----:B------:R-:W-:Y:S01]  /*3260*/  FMUL R47, R47, c[0x0][0x188] ;  /* 0x000062002f2f7a20 */ /* 0x000fe20000400000 */
[----:B------:R-:W-:-:S02]  /*3270*/  FSEL R125, R46, -INF , P4 ;  /* 0xff8000002e7d7808 */ /* 0x000fc40002000000 */
[-C--:B------:R-:W-:Y:S02]  /*3280*/  ISETP.GE.AND P3, PT, R252, R28.reuse, PT ;  /* 0x0000001cfc00720c */ /* 0x080fe40003f66270 */
[----:B------:R-:W-:Y:S02]  /*3290*/  ISETP.GE.AND P4, PT, R14, R28, PT ;  /* 0x0000001c0e00720c */ /* 0x000fe40003f86270 */
[----:B------:R-:W-:Y:S01]  /*32a0*/  LOP3.LUT R28, R12, 0x58, RZ, 0xfc, !PT ;  /* 0x000000580c1c7812 */ /* 0x000fe200078efcff */
[----:B------:R-:W-:Y:S01]  /*32b0*/  FMUL R37, R37, c[0x0][0x188] ;  /* 0x0000620025257a20 */ /* 0x000fe20000400000 */
[----:B------:R-:W-:Y:S01]  /*32c0*/  FSEL R126, R45, -INF , P5 ;  /* 0xff8000002d7e7808 */ /* 0x000fe20002800000 */
[----:B------:R-:W-:Y:S01]  /*32d0*/  FMUL R39, R39, c[0x0][0x188] ;  /* 0x0000620027277a20 */ /* 0x000fe20000400000 */
[----:B------:R-:W-:Y:S02]  /*32e0*/  FSEL R124, R47, -INF , P6 ;  /* 0xff8000002f7c7808 */ /* 0x000fe40003000000 */
[----:B------:R-:W-:-:S02]  /*32f0*/  ISETP.GE.AND P5, PT, R252, R28, PT ;  /* 0x0000001cfc00720c */ /* 0x000fc40003fa6270 */
[----:B------:R-:W-:Y:S02]  /*3300*/  ISETP.GE.AND P6, PT, R14, R28, PT ;  /* 0x0000001c0e00720c */ /* 0x000fe40003fc6270 */
[----:B------:R-:W-:Y:S01]  /*3310*/  LOP3.LUT R28, R12, 0x51, RZ, 0xfc, !PT ;  /* 0x000000510c1c7812 */ /* 0x000fe200078efcff */
[----:B------:R-:W-:Y:S01]  /*3320*/  IMAD.IADD R69, R69, 0x1, R84 ;  /* 0x0000000145457824 */ /* 0x000fe200078e0254 */
[----:B------:R-:W-:Y:S02]  /*3330*/  FSEL R122, R37, -INF , P1 ;  /* 0xff800000257a7808 */ /* 0x000fe40000800000 */
[----:B------:R-:W-:Y:S01]  /*3340*/  FSEL R120, R39, -INF , P2 ;  /* 0xff80000027787808 */ /* 0x000fe20001000000 */
[----:B------:R-:W-:Y:S01]  /*3350*/  FMUL R27, R27, c[0x0][0x188] ;  /* 0x000062001b1b7a20 */ /* 0x000fe20000400000 */
[-C--:B------:R-:W-:Y:S02]  /*3360*/  ISETP.GE.AND P1, PT, R252, R28.reuse, PT ;  /* 0x0000001cfc00720c */ /* 0x080fe40003f26270 */
[----:B------:R-:W-:Y:S01]  /*3370*/  ISETP.GE.AND P2, PT, R14, R28, PT ;  /* 0x0000001c0e00720c */ /* 0x000fe20003f46270 */
[----:B------:R-:W-:Y:S01]  /*3380*/  FMUL R28, R25, c[0x0][0x188] ;  /* 0x00006200191c7a20 */ /* 0x000fe20000400000 */
[----:B------:R-:W-:Y:S01]  /*3390*/  LOP3.LUT R25, R12, 0x50, RZ, 0xfc, !PT ;  /* 0x000000500c197812 */ /* 0x000fe200078efcff */
[----:B------:R-:W-:Y:S01]  /*33a0*/  FMUL R26, R26, c[0x0][0x188] ;  /* 0x000062001a1a7a20 */ /* 0x000fe20000400000 */
[----:B------:R-:W-:Y:S01]  /*33b0*/  LOP3.LUT R69, R69, 0x3, RZ, 0xc0, !PT ;  /* 0x0000000345457812 */ /* 0x000fe200078ec0ff */
[----:B------:R-:W-:Y:S01]  /*33c0*/  FMUL R7, R7, c[0x0][0x188] ;  /* 0x0000620007077a20 */ /* 0x000fe20000400000 */
[----:B------:R-:W-:Y:S01]  /*33d0*/  FSEL R28, R28, -INF , P4 ;  /* 0xff8000001c1c7808 */ /* 0x000fe20002000000 */
[----:B------:R-:W-:Y:S01]  /*33e0*/  IMAD.IADD R60, R60, 0x1, R3 ;  /* 0x000000013c3c7824 */ /* 0x000fe200078e0203 */
[----:B------:R-:W-:Y:S01]  /*33f0*/  FSEL R37, R27, -INF , P3 ;  /* 0xff8000001b257808 */ /* 0x000fe20001800000 */
[----:B------:R-:W-:Y:S01]  /*3400*/  FMUL R3, R4, c[0x0][0x188] ;  /* 0x0000620004037a20 */ /* 0x000fe20000400000 */
[-C--:B------:R-:W-:Y:S01]  /*3410*/  ISETP.GE.AND P4, PT, R252, R25.reuse, PT ;  /* 0x00000019fc00720c */ /* 0x080fe20003f86270 */
[----:B------:R-:W-:Y:S01]  /*3420*/  FMUL R6, R6, c[0x0][0x188] ;  /* 0x0000620006067a20 */ /* 0x000fe20000400000 */
[----:B------:R-:W-:-:S02]  /*3430*/  ISETP.GE.AND P3, PT, R14, R25, PT ;  /* 0x000000190e00720c */ /* 0x000fc40003f66270 */
[----:B------:R-:W-:Y:S01]  /*3440*/  FSEL R39, R26, -INF , P5 ;  /* 0xff8000001a277808 */ /* 0x000fe20002800000 */
[----:B------:R-:W-:Y:S01]  /*3450*/  FMUL R26, R5, c[0x0][0x188] ;  /* 0x00006200051a7a20 */ /* 0x000fe20000400000 */
[C---:B------:R-:W-:Y:S02]  /*3460*/  LOP3.LUT R4, R12.reuse, 0x41, RZ, 0xfc, !PT ;  /* 0x000000410c047812 */ /* 0x040fe400078efcff */
[----:B------:R-:W-:Y:S02]  /*3470*/  IADD3 R61, R69, R68, R61 ;  /* 0x00000044453d7210 */ /* 0x000fe40007ffe03d */
[----:B------:R-:W-:Y:S02]  /*3480*/  LOP3.LUT R5, R12, 0x48, RZ, 0xfc, !PT ;  /* 0x000000480c057812 */ /* 0x000fe400078efcff */
[----:B------:R-:W-:Y:S02]  /*3490*/  FSEL R46, R7, -INF , P1 ;  /* 0xff800000072e7808 */ /* 0x000fe40000800000 */
[----:B------:R-:W-:-:S02]  /*34a0*/  FSEL R3, R3, -INF , P3 ;  /* 0xff80000003037808 */ /* 0x000fc40001800000 */
[----:B------:R-:W-:Y:S02]  /*34b0*/  FSEL R7, R6, -INF , P4 ;  /* 0xff80000006077808 */ /* 0x000fe40002000000 */
[-C--:B------:R-:W-:Y:S02]  /*34c0*/  ISETP.GE.AND P3, PT, R252, R4.reuse, PT ;  /* 0x00000004fc00720c */ /* 0x080fe40003f66270 */
[----:B------:R-:W-:Y:S01]  /*34d0*/  ISETP.GE.AND P4, PT, R14, R4, PT ;  /* 0x000000040e00720c */ /* 0x000fe20003f86270 */
[----:B------:R-:W-:Y:S01]  /*34e0*/  IMAD.SHL.U32 R4, R61, 0x100, RZ ;  /* 0x000001003d047824 */ /* 0x000fe200078e00ff */
[----:B------:R-:W-:Y:S02]  /*34f0*/  FSEL R26, R26, -INF , P2 ;  /* 0xff8000001a1a7808 */ /* 0x000fe40001000000 */
[-C--:B------:R-:W-:Y:S02]  /*3500*/  ISETP.GE.AND P2, PT, R252, R5.reuse, PT ;  /* 0x00000005fc00720c */ /* 0x080fe40003f46270 */
[----:B------:R-:W-:-:S02]  /*3510*/  ISETP.GE.AND P1, PT, R14, R5, PT ;  /* 0x000000050e00720c */ /* 0x000fc40003f26270 */
[----:B------:R-:W-:Y:S01]  /*3520*/  LOP3.LUT R5, R60, 0x3, RZ, 0xc0, !PT ;  /* 0x000000033c057812 */ /* 0x000fe200078ec0ff */
[----:B--2---:R-:W-:Y:S01]  /*3530*/  IMAD.WIDE R60, R2, 0x2, R176 ;  /* 0x00000002023c7825 */ /* 0x004fe200078e02b0 */
[----:B------:R-:W-:Y:S02]  /*3540*/  LOP3.LUT R4, R4, 0xf00, RZ, 0xe2, !PT ;  /* 0x00000f0004047812 */ /* 0x000fe400078ee2ff */
[----:B------:R-:W-:Y:S01]  /*3550*/  IADD3 R5, R5, R18, R29 ;  /* 0x0000001205057210 */ /* 0x000fe20007ffe01d */
[----:B---3--:R-:W-:Y:S01]  /*3560*/  IMAD.WIDE R68, R2, 0x2, R180 ;  /* 0x0000000202447825 */ /* 0x008fe200078e02b4 */
[----:B------:R-:W-:Y:S02]  /*3570*/  LOP3.LUT R6, R17, 0xf, RZ, 0xc0, !PT ;  /* 0x0000000f11067812 */ /* 0x000fe400078ec0ff */
[----:B------:R0:W2:Y:S01]  /*3580*/  LDG.E.U16 R17, [R60.64] ;  /* 0x000000063c117981 */ /* 0x0000a2000c1e1500 */
[----:B------:R-:W-:-:S03]  /*3590*/  LEA R5, R5, R4, 0xc ;  /* 0x0000000405057211 */ /* 0x000fc600078e60ff */
[----:B------:R1:W3:Y:S01]  /*35a0*/  LDG.E.U16 R4, [R68.64] ;  /* 0x0000000644047981 */ /* 0x0002e2000c1e1500 */
[C---:B0-----:R-:W-:Y:S01]  /*35b0*/  IMAD.WIDE R60, R2.reuse, 0x2, R242 ;  /* 0x00000002023c7825 */ /* 0x041fe200078e02f2 */
[C---:B------:R-:W-:Y:S04]  /*35c0*/  HMMA.16816.F32.BF16 R40, R48.reuse, R178, R40 ;  /* 0x000000b23028723c */ /* 0x040fe80000041828 */
[----:B------:R0:W4:Y:S04]  /*35d0*/  LDG.E.U16 R47, [R60.64] ;  /* 0x000000063c2f7981 */ /* 0x000128000c1e1500 */
[C---:B-1----:R-:W-:Y:S07]  /*35e0*/  HMMA.16816.F32.BF16 R68, R48.reuse, R70, R96 ;  /* 0x000000463044723c */ /* 0x042fee0000041860 */
[C---:B------:R-:W-:Y:S01]  /*35f0*/  IMAD.WIDE R96, R2.reuse, 0x2, R246 ;  /* 0x0000000202607825 */ /* 0x040fe200078e02f6 */
[----:B------:R-:W-:Y:S03]  /*3600*/  HMMA.16816.F32.BF16 R8, R48, R10, R172 ;  /* 0x0000000a3008723c */ /* 0x000fe600000418ac */
[----:B------:R-:W-:-:S02]  /*3610*/  IMAD.WIDE R98, R2, 0x2, R244 ;  /* 0x0000000202627825 */ /* 0x000fc400078e02f4 */
[----:B------:R1:W5:Y:S03]  /*3620*/  LDG.E.U16 R97, [R96.64] ;  /* 0x0000000660617981 */ /* 0x000366000c1e1500 */
[C---:B------:R-:W-:Y:S01]  /*3630*/  HMMA.16816.F32.BF16 R84, R48.reuse, R86, R100 ;  /* 0x000000563054723c */ /* 0x040fe20000041864 */
[----:B-1----:R1:W2:Y:S07]  /*3640*/  LDG.E.U16 R96, [R98.64] ;  /* 0x0000000662607981 */ /* 0x0022ae000c1e1500 */
[----:B0-----:R-:W-:Y:S01]  /*3650*/  HMMA.16816.F32.BF16 R60, R48, R62, R88 ;  /* 0x0000003e303c723c */ /* 0x001fe20000041858 */
[----:B------:R-:W-:-:S05]  /*3660*/  IMAD.WIDE R100, R2, 0x2, R248 ;  /* 0x0000000202647825 */ /* 0x000fca00078e02f8 */
[----:B------:R0:W2:Y:S02]  /*3670*/  LDG.E.U16 R44, [R100.64] ;  /* 0x00000006642c7981 */ /* 0x0000a4000c1e1500 */
[----:B------:R-:W-:Y:S01]  /*3680*/  HMMA.16816.F32.BF16 R48, R48, R30, R32 ;  /* 0x0000001e3030723c */ /* 0x000fe20000041820 */
[----:B------:R-:W-:-:S06]  /*3690*/  IMAD.WIDE R88, R2, 0x2, R240 ;  /* 0x0000000202587825 */ /* 0x000fcc00078e02f0 */
[C---:B------:R-:W-:Y:S01]  /*36a0*/  IMAD.WIDE R30, R2.reuse, 0x2, R230 ;  /* 0x00000002021e7825 */ /* 0x040fe200078e02e6 */
[----:B------:R0:W2:Y:S03]  /*36b0*/  LDG.E.U16 R88, [R88.64] ;  /* 0x0000000658587981 */ /* 0x0000a6000c1e1500 */
[C---:B-1----:R-:W-:Y:S01]  /*36c0*/  IMAD.WIDE R98, R2.reuse, 0x2, R236 ;  /* 0x0000000202627825 */ /* 0x042fe200078e02ec */
[----:B------:R1:W2:Y:S03]  /*36d0*/  LDG.E.U16 R102, [R30.64] ;  /* 0x000000061e667981 */ /* 0x0002a6000c1e1500 */
[C---:B------:R-:W-:Y:S01]  /*36e0*/  IMAD.WIDE R34, R2.reuse, 0x2, R228 ;  /* 0x0000000202227825 */ /* 0x040fe200078e02e4 */
[----:B0-----:R0:W2:Y:S03]  /*36f0*/  LDG.E.U16 R89, [R98.64] ;  /* 0x0000000662597981 */ /* 0x0010a6000c1e1500 */
[C---:B------:R-:W-:Y:S01]  /*3700*/  IMAD.WIDE R90, R2.reuse, 0x2, R238 ;  /* 0x00000002025a7825 */ /* 0x040fe200078e02ee */
[----:B------:R0:W2:Y:S03]  /*3710*/  LDG.E.U16 R103, [R34.64] ;  /* 0x0000000622677981 */ /* 0x0000a6000c1e1500 */
[----:B-1----:R-:W-:-:S02]  /*3720*/  IMAD.WIDE R30, R2, 0x2, R226 ;  /* 0x00000002021e7825 */ /* 0x002fc400078e02e2 */
[----:B------:R1:W2:Y:S02]  /*3730*/  LDG.E.U16 R90, [R90.64] ;  /* 0x000000065a5a7981 */ /* 0x0002a4000c1e1500 */
[C---:B0-----:R-:W-:Y:S02]  /*3740*/  IMAD.WIDE R98, R2.reuse, 0x2, R234 ;  /* 0x0000000202627825 */ /* 0x041fe400078e02ea */
[----:B------:R0:W2:Y:S02]  /*3750*/  LDG.E.U16 R100, [R30.64] ;  /* 0x000000061e647981 */ /* 0x0000a4000c1e1500 */
[C---:B------:R-:W-:Y:S02]  /*3760*/  IMAD.WIDE R34, R2.reuse, 0x2, R224 ;  /* 0x0000000202227825 */ /* 0x040fe400078e02e0 */
[----:B-1----:R1:W2:Y:S02]  /*3770*/  LDG.E.U16 R91, [R98.64] ;  /* 0x00000006625b7981 */ /* 0x0022a4000c1e1500 */
[----:B0-----:R-:W-:-:S02]  /*3780*/  IMAD.WIDE R30, R2, 0x2, R220 ;  /* 0x00000002021e7825 */ /* 0x001fc400078e02dc */
[----:B------:R0:W2:Y:S04]  /*3790*/  LDG.E.U16 R101, [R34.64] ;  /* 0x0000000622657981 */ /* 0x0000a8000c1e1500 */
[----:B------:R0:W2:Y:S01]  /*37a0*/  LDG.E.U16 R114, [R30.64] ;  /* 0x000000061e727981 */ /* 0x0000a2000c1e1500 */
[----:B-1----:R-:W-:-:S04]  /*37b0*/  IMAD.WIDE R98, R2, 0x2, R222 ;  /* 0x0000000202627825 */ /* 0x002fc800078e02de */
[C---:B0-----:R-:W-:Y:S01]  /*37c0*/  IMAD.WIDE R34, R2.reuse, 0x2, R218 ;  /* 0x0000000202227825 */ /* 0x041fe200078e02da */
[----:B------:R0:W2:Y:S03]  /*37d0*/  LDG.E.U16 R115, [R98.64] ;  /* 0x0000000662737981 */ /* 0x0000a6000c1e1500 */
[C---:B------:R-:W-:Y:S01]  /*37e0*/  IMAD.WIDE R30, R2.reuse, 0x2, R214 ;  /* 0x00000002021e7825 */ /* 0x040fe200078e02d6 */
[----:B------:R1:W2:Y:S04]  /*37f0*/  LDG.E.U16 R112, [R34.64] ;  /* 0x0000000622707981 */ /* 0x0002a8000c1e1500 */
[----:B------:R1:W2:Y:S01]  /*3800*/  LDG.E.U16 R170, [R30.64] ;  /* 0x000000061eaa7981 */ /* 0x0002a2000c1e1500 */
[----:B0-----:R-:W-:-:S04]  /*3810*/  IMAD.WIDE R98, R2, 0x2, R216 ;  /* 0x0000000202627825 */ /* 0x001fc800078e02d8 */
[C---:B-1----:R-:W-:Y:S01]  /*3820*/  IMAD.WIDE R34, R2.reuse, 0x2, R212 ;  /* 0x0000000202227825 */ /* 0x042fe200078e02d4 */
[----:B------:R0:W2:Y:S03]  /*3830*/  LDG.E.U16 R113, [R98.64] ;  /* 0x0000000662717981 */ /* 0x0000a6000c1e1500 */
[----:B------:R-:W-:Y:S01]  /*3840*/  IMAD.WIDE R30, R2, 0x2, R166 ;  /* 0x00000002021e7825 */ /* 0x000fe200078e02a6 */
[----:B------:R1:W2:Y:S03]  /*3850*/  LDG.E.U16 R169, [R34.64] ;  /* 0x0000000622a97981 */ /* 0x0002a6000c1e1500 */
[----:B------:R-:W-:Y:S01]  /*3860*/  FMUL R45, R24, c[0x0][0x188] ;  /* 0x00006200182d7a20 */ /* 0x000fe20000400000 */
[----:B------:R1:W2:Y:S01]  /*3870*/  LDG.E.U16 R171, [R30.64] ;  /* 0x000000061eab7981 */ /* 0x0002a2000c1e1500 */
[----:B0-----:R-:W-:Y:S01]  /*3880*/  IMAD.WIDE R98, R2, 0x2, R162 ;  /* 0x0000000202627825 */ /* 0x001fe200078e02a2 */
[----:B------:R-:W-:-:S03]  /*3890*/  LOP3.LUT R24, R12, 0x49, RZ, 0xfc, !PT ;  /* 0x000000490c187812 */ /* 0x000fc600078efcff */
[C---:B-1----:R-:W-:Y:S01]  /*38a0*/  IMAD.WIDE R34, R2.reuse, 0x2, R154 ;  /* 0x0000000202227825 */ /* 0x042fe200078e029a */
[----:B------:R0:W2:Y:S03]  /*38b0*/  LDG.E.U16 R173, [R98.64] ;  /* 0x0000000662ad7981 */ /* 0x0000a6000c1e1500 */
[----:B------:R-:W-:Y:S01]  /*38c0*/  IMAD.WIDE R30, R2, 0x2, R160 ;  /* 0x00000002021e7825 */ /* 0x000fe200078e02a0 */
[----:B------:R1:W2:Y:S01]  /*38d0*/  LDG.E.U16 R174, [R34.64] ;  /* 0x0000000622ae7981 */ /* 0x0002a2000c1e1500 */
[----:B------:R-:W-:Y:S02]  /*38e0*/  FSEL R45, R45, -INF , P6 ;  /* 0xff8000002d2d7808 */ /* 0x000fe40003000000 */
[-C--:B------:R-:W-:Y:S01]  /*38f0*/  ISETP.GE.AND P6, PT, R252, R24.reuse, PT ;  /* 0x00000018fc00720c */ /* 0x080fe20003fc6270 */
[----:B------:R1:W2:Y:S01]  /*3900*/  LDG.E.U16 R176, [R30.64] ;  /* 0x000000061eb07981 */ /* 0x0002a2000c1e1500 */
[----:B------:R-:W-:Y:S01]  /*3910*/  ISETP.GE.AND P5, PT, R14, R24, PT ;  /* 0x000000180e00720c */ /* 0x000fe20003fa6270 */
[----:B------:R-:W-:-:S04]  /*3920*/  IMAD.WIDE R24, R2, 0x2, R250 ;  /* 0x0000000202187825 */ /* 0x000fc800078e02fa */
[C---:B0-----:R-:W-:Y:S02]  /*3930*/  IMAD.WIDE R98, R2.reuse, 0x2, R164 ;  /* 0x0000000202627825 */ /* 0x041fe400078e02a4 */
[----:B------:R0:W2:Y:S02]  /*3940*/  LDG.E.U16 R24, [R24.64] ;  /* 0x0000000618187981 */ /* 0x0000a4000c1e1500 */
[C---:B-1----:R-:W-:Y:S02]  /*3950*/  IMAD.WIDE R30, R2.reuse, 0x2, R144 ;  /* 0x00000002021e7825 */ /* 0x042fe400078e0290 */
[----:B------:R1:W2:Y:S02]  /*3960*/  LDG.E.U16 R172, [R98.64] ;  /* 0x0000000662ac7981 */ /* 0x0002a4000c1e1500 */
[C---:B------:R-:W-:Y:S02]  /*3970*/  IMAD.WIDE R34, R2.reuse, 0x2, R158 ;  /* 0x0000000202227825 */ /* 0x040fe400078e029e */
[----:B------:R0:W2:Y:S04]  /*3980*/  LDG.E.U16 R177, [R30.64] ;  /* 0x000000061eb17981 */ /* 0x0000a8000c1e1500 */
[----:B------:R0:W2:Y:S01]  /*3990*/  LDG.E.U16 R175, [R34.64] ;  /* 0x0000000622af7981 */ /* 0x0000a2000c1e1500 */
[----:B-1----:R-:W-:-:S04]  /*39a0*/  IMAD.WIDE R98, R2, 0x2, R156 ;  /* 0x0000000202627825 */ /* 0x002fc800078e029c */
[C---:B------:R-:W-:Y:S02]  /*39b0*/  IMAD.WIDE R32, R2.reuse, 0x2, R232 ;  /* 0x0000000202207825 */ /* 0x040fe400078e02e8 */
[----:B------:R1:W4:Y:S02]  /*39c0*/  LDG.E.U16 R98, [R98.64] ;  /* 0x0000000662627981 */ /* 0x000324000c1e1500 */
[C---:B0-----:R-:W-:Y:S02]  /*39d0*/  IMAD.WIDE R34, R2.reuse, 0x2, R142 ;  /* 0x0000000202227825 */ /* 0x041fe400078e028e */
[----:B------:R0:W4:Y:S02]  /*39e0*/  LDG.E.U16 R33, [R32.64] ;  /* 0x0000000620217981 */ /* 0x000124000c1e1500 */
[----:B------:R-:W-:Y:S02]  /*39f0*/  IMAD.WIDE R30, R2, 0x2, R140 ;  /* 0x00000002021e7825 */ /* 0x000fe400078e028c */
[----:B-1----:R1:W4:Y:S04]  /*3a00*/  LDG.E.U16 R99, [R34.64] ;  /* 0x0000000622637981 */ /* 0x002328000c1e1500 */
[----:B------:R0:W4:Y:S01]  /*3a10*/  LDG.E.U16 R178, [R30.64] ;  /* 0x000000061eb27981 */ /* 0x000122000c1e1500 */
[----:B------:R-:W-:-:S02]  /*3a20*/  IMAD R6, R13, 0x10, R6 ;  /* 0x000000100d067824 */ /* 0x000fc400078e0206 */
[----:B------:R-:W-:Y:S01]  /*3a30*/  FMUL R9, R9, c[0x0][0x188] ;  /* 0x0000620009097a20 */ /* 0x000fe20000400000 */
[----:B------:R-:W-:Y:S02]  /*3a40*/  BAR.SYNC.DEFER_BLOCKING 0x0 ;  /* 0x0000000000007b1d */ /* 0x000fe40000010000 */
[----:B------:R-:W-:Y:S01]  /*3a50*/  LOP3.LUT R6, R6, 0xff, RZ, 0xc0, !PT ;  /* 0x000000ff06067812 */ /* 0x000fe200078ec0ff */
[----:B------:R-:W-:-:S04]  /*3a60*/  FMUL R11, R11, c[0x0][0x188] ;  /* 0x000062000b0b7a20 */ /* 0x000fc80000400000 */
[----:B------:R-:W-:Y:S01]  /*3a70*/  IMAD.IADD R5, R5, 0x1, R6 ;  /* 0x0000000105057824 */ /* 0x000fe200078e0206 */
[----:B------:R-:W-:Y:S01]  /*3a80*/  LOP3.LUT R6, R12, 0x40, RZ, 0xfc, !PT ;  /* 0x000000400c067812 */ /* 0x000fe200078efcff */
[----:B------:R-:W-:Y:S01]  /*3a90*/  FMUL R8, R8, c[0x0][0x188] ;  /* 0x0000620008087a20 */ /* 0x000fe20000400000 */
[----:B------:R-:W-:Y:S02]  /*3aa0*/  FSEL R12, R9, -INF , P5 ;  /* 0xff800000090c7808 */ /* 0x000fe40002800000 */
[----:B------:R-:W-:Y:S02]  /*3ab0*/  LOP3.LUT R5, R5, 0xffff, RZ, 0xc0, !PT ;  /* 0x0000ffff05057812 */ /* 0x000fe400078ec0ff */
[----:B------:R-:W-:Y:S02]  /*3ac0*/  FSEL R136, R11, -INF , P6 ;  /* 0xff8000000b887808 */ /* 0x000fe40003000000 */
[-C--:B------:R-:W-:Y:S02]  /*3ad0*/  ISETP.GE.AND P5, PT, R252, R6.reuse, PT ;  /* 0x00000006fc00720c */ /* 0x080fe40003fa6270 */
[----:B------:R-:W-:-:S02]  /*3ae0*/  ISETP.GE.AND P6, PT, R14, R6, PT ;  /* 0x000000060e00720c */ /* 0x000fc40003fc6270 */
[--C-:B------:R-:W-:Y:S01]  /*3af0*/  SHF.R.U32.HI R6, RZ, 0xf, R5.reuse ;  /* 0x0000000fff067819 */ /* 0x100fe20000011605 */
[----:B------:R-:W-:Y:S01]  /*3b00*/  FMUL R9, R10, c[0x0][0x188] ;  /* 0x000062000a097a20 */ /* 0x000fe20000400000 */
[----:B-1----:R-:W-:Y:S02]  /*3b10*/  FSEL R34, R8, -INF , P1 ;  /* 0xff80000008227808 */ /* 0x002fe40000800000 */
[----:B------:R-:W-:Y:S02]  /*3b20*/  LOP3.LUT P1, RZ, R6, 0x1, RZ, 0xc0, !PT ;  /* 0x0000000106ff7812 */ /* 0x000fe4000782c0ff */
[----:B------:R-:W-:Y:S01]  /*3b30*/  SHF.R.U32.HI R6, RZ, 0xe, R5 ;  /* 0x0000000eff067819 */ /* 0x000fe20000011605 */
[----:B------:R-:W-:Y:S01]  /*3b40*/  FMUL R41, R41, c[0x0][0x188] ;  /* 0x0000620029297a20 */ /* 0x000fe20000400000 */
[----:B------:R-:W-:Y:S02]  /*3b50*/  FSEL R9, R9, -INF , P2 ;  /* 0xff80000009097808 */ /* 0x000fe40001000000 */
[----:B------:R-:W-:-:S02]  /*3b60*/  LOP3.LUT P2, RZ, R6, 0x1, RZ, 0xc0, !PT ;  /* 0x0000000106ff7812 */ /* 0x000fc4000784c0ff */
[--C-:B------:R-:W-:Y:S01]  /*3b70*/  SHF.R.U32.HI R6, RZ, 0xd, R5.reuse ;  /* 0x0000000dff067819 */ /* 0x100fe20000011605 */
[----:B------:R-:W-:Y:S01]  /*3b80*/  FMUL R43, R43, c[0x0][0x188] ;  /* 0x000062002b2b7a20 */ /* 0x000fe20000400000 */
[----:B------:R-:W-:Y:S02]  /*3b90*/  FSEL R118, R41, -INF , P4 ;  /* 0xff80000029767808 */ /* 0x000fe40002000000 */
        /* <DEDUP_REMOVED lines=15> */
[----:B------:R-:W-:Y:S02]  /*3c90*/  FSEL R43, R43, -INF , !P1 ;  /* 0xff8000002b2b7808 */ /* 0x000fe40004800000 */
[----:B------:R-:W-:Y:S02]  /*3ca0*/  LOP3.LUT P1, RZ, R6, 0x1, RZ, 0xc0, !PT ;  /* 0x0000000106ff7812 */ /* 0x000fe4000782c0ff */
[----:B------:R-:W-:Y:S01]  /*3cb0*/  SHF.R.U32.HI R6, RZ, 0x8, R5 ;  /* 0x00000008ff067819 */ /* 0x000fe20000011605 */
[----:B------:R-:W-:Y:S01]  /*3cc0*/  FMUL R13, R86, c[0x0][0x188] ;  /* 0x00006200560d7a20 */ /* 0x000fe20000400000 */
[----:B------:R-:W-:Y:S02]  /*3cd0*/  FSEL R40, R40, -INF , !P2 ;  /* 0xff80000028287808 */ /* 0x000fe40005000000 */
        /* <DEDUP_REMOVED lines=9> */
[----:B------:R-:W-:Y:S02]  /*3d70*/  SHF.R.U32.HI R6, RZ, 0x5, R5 ;  /* 0x00000005ff067819 */ /* 0x000fe40000011605 */
[----:B------:R-:W-:Y:S02]  /*3d80*/  FSEL R11, R11, -INF , !P6 ;  /* 0xff8000000b0b7808 */ /* 0x000fe40007000000 */
[----:B------:R-:W-:Y:S02]  /*3d90*/  LOP3.LUT P6, RZ, R6, 0x1, RZ, 0xc0, !PT ;  /* 0x0000000106ff7812 */ /* 0x000fe400078cc0ff */
[----:B------:R-:W-:-:S04]  /*3da0*/  FMNMX R6, R38, R153, !PT ;  /* 0x0000009926067209 */ /* 0x000fc80007800000 */
[----:B------:R-:W-:-:S04]  /*3db0*/  FMNMX R6, R20, R6, !PT ;  /* 0x0000000614067209 */ /* 0x000fc80007800000 */
[----:B------:R-:W-:-:S04]  /*3dc0*/  FMNMX R6, R168, R6, !PT ;  /* 0x00000006a8067209 */ /* 0x000fc80007800000 */
[----:B------:R-:W-:-:S04]  /*3dd0*/  FMNMX R6, R128, R6, !PT ;  /* 0x0000000680067209 */ /* 0x000fc80007800000 */
[----:B------:R-:W-:-:S04]  /*3de0*/  FMNMX R6, R135, R6, !PT ;  /* 0x0000000687067209 */ /* 0x000fc80007800000 */
[----:B------:R-:W-:Y:S02]  /*3df0*/  FMNMX R6, R129, R6, !PT ;  /* 0x0000000681067209 */ /* 0x000fe40007800000 */
[----:B------:R-:W-:Y:S02]  /*3e00*/  FMNMX R10, R111, R110, !PT ;  /* 0x0000006e6f0a7209 */ /* 0x000fe40007800000 */
[----:B------:R-:W-:Y:S02]  /*3e10*/  FMNMX R6, R134, R6, !PT ;  /* 0x0000000686067209 */ /* 0x000fe40007800000 */
[----:B------:R-:W-:Y:S02]  /*3e20*/  FMNMX R10, R109, R10, !PT ;  /* 0x0000000a6d0a7209 */ /* 0x000fe40007800000 */
[----:B------:R-:W-:Y:S02]  /*3e30*/  FMNMX R6, R152, R6, !PT ;  /* 0x0000000698067209 */ /* 0x000fe40007800000 */
[----:B------:R-:W-:-:S02]  /*3e40*/  FMNMX R10, R36, R10, !PT ;  /* 0x0000000a240a7209 */ /* 0x000fc40007800000 */
[----:B0-----:R-:W-:Y:S02]  /*3e50*/  FMNMX R31, R146, R6, !PT ;  /* 0x00000006921f7209 */ /* 0x001fe40007800000 */
[----:B------:R-:W-:Y:S02]  /*3e60*/  FMNMX R10, R133, R10, !PT ;  /* 0x0000000a850a7209 */ /* 0x000fe40007800000 */
[----:B------:R-:W-:Y:S02]  /*3e70*/  FMNMX R31, R147, R31, !PT ;  /* 0x0000001f931f7209 */ /* 0x000fe40007800000 */
[----:B------:R-:W-:Y:S02]  /*3e80*/  FMNMX R10, R132, R10, !PT ;  /* 0x0000000a840a7209 */ /* 0x000fe40007800000 */
[----:B------:R-:W-:Y:S02]  /*3e90*/  FMNMX R31, R148, R31, !PT ;  /* 0x0000001f941f7209 */ /* 0x000fe40007800000 */
[----:B------:R-:W-:-:S02]  /*3ea0*/  FMNMX R10, R130, R10, !PT ;  /* 0x0000000a820a7209 */ /* 0x000fc40007800000 */
[----:B------:R-:W-:Y:S02]  /*3eb0*/  FMNMX R31, R127, R31, !PT ;  /* 0x0000001f7f1f7209 */ /* 0x000fe40007800000 */
        /* <DEDUP_REMOVED lines=23> */
[----:B------:R-:W-:Y:S01]  /*4030*/  FMNMX R31, R43, R31, !PT ;  /* 0x0000001f2b1f7209 */ /* 0x000fe20007800000 */
[----:B------:R-:W-:Y:S01]  /*4040*/  FMUL R25, R69, c[0x0][0x188] ;  /* 0x0000620045197a20 */ /* 0x000fe20000400000 */
[----:B------:R-:W-:Y:S02]  /*4050*/  FMNMX R10, R136, R10, !PT ;  /* 0x0000000a880a7209 */ /* 0x000fe40007800000 */
[----:B------:R-:W-:Y:S01]  /*4060*/  FMNMX R31, R40, R31, !PT ;  /* 0x0000001f281f7209 */ /* 0x000fe20007800000 */
[----:B------:R-:W-:Y:S01]  /*4070*/  FMUL R41, R60, c[0x0][0x188] ;  /* 0x000062003c297a20 */ /* 0x000fe20000400000 */
[----:B------:R-:W-:Y:S02]  /*4080*/  SHF.R.U32.HI R8, RZ, 0x4, R5 ;  /* 0x00000004ff087819 */ /* 0x000fe40000011605 */
[----:B------:R-:W-:Y:S02]  /*4090*/  FSEL R25, R25, -INF , !P5 ;  /* 0xff80000019197808 */ /* 0x000fe40006800000 */
[----:B------:R-:W-:-:S02]  /*40a0*/  FMNMX R31, R11, R31, !PT ;  /* 0x0000001f0b1f7209 */ /* 0x000fc40007800000 */
[----:B------:R-:W-:Y:S01]  /*40b0*/  FMNMX R10, R7, R10, !PT ;  /* 0x0000000a070a7209 */ /* 0x000fe20007800000 */
[----:B------:R-:W-:Y:S01]  /*40c0*/  FMUL R35, R61, c[0x0][0x188] ;  /* 0x000062003d237a20 */ /* 0x000fe20000400000 */
[----:B------:R-:W-:Y:S02]  /*40d0*/  LOP3.LUT P5, RZ, R8, 0x1, RZ, 0xc0, !PT ;  /* 0x0000000108ff7812 */ /* 0x000fe400078ac0ff */
[----:B------:R-:W-:Y:S02]  /*40e0*/  SHF.R.U32.HI R8, RZ, 0x3, R5 ;  /* 0x00000003ff087819 */ /* 0x000fe40000011605 */
[----:B------:R-:W-:Y:S02]  /*40f0*/  FSEL R41, R41, -INF , !P4 ;  /* 0xff80000029297808 */ /* 0x000fe40006000000 */
[----:B------:R-:W-:Y:S02]  /*4100*/  FMNMX R31, R25, R31, !PT ;  /* 0x0000001f191f7209 */ /* 0x000fe40007800000 */
[----:B------:R-:W-:Y:S01]  /*4110*/  FMNMX R10, R46, R10, !PT ;  /* 0x0000000a2e0a7209 */ /* 0x000fe20007800000 */
[----:B------:R-:W-:Y:S01]  /*4120*/  FMUL R27, R48, c[0x0][0x188] ;  /* 0x00006200301b7a20 */ /* 0x000fe20000400000 */
[----:B------:R-:W-:-:S02]  /*4130*/  LOP3.LUT P4, RZ, R8, 0x1, RZ, 0xc0, !PT ;  /* 0x0000000108ff7812 */ /* 0x000fc4000788c0ff */
[----:B------:R-:W-:Y:S02]  /*4140*/  SHF.R.U32.HI R8, RZ, 0x2, R5 ;  /* 0x00000002ff087819 */ /* 0x000fe40000011605 */
[----:B------:R-:W-:Y:S02]  /*4150*/  FSEL R35, R35, -INF , !P3 ;  /* 0xff80000023237808 */ /* 0x000fe40005800000 */
[----:B------:R-:W-:Y:S02]  /*4160*/  FMNMX R31, R41, R31, !PT ;  /* 0x0000001f291f7209 */ /* 0x000fe40007800000 */
[----:B------:R-:W-:Y:S01]  /*4170*/  FMNMX R10, R39, R10, !PT ;  /* 0x0000000a270a7209 */ /* 0x000fe20007800000 */
[----:B------:R-:W-:Y:S01]  /*4180*/  FMUL R29, R49, c[0x0][0x188] ;  /* 0x00006200311d7a20 */ /* 0x000fe20000400000 */
[----:B------:R-:W-:Y:S02]  /*4190*/  LOP3.LUT P3, RZ, R8, 0x1, RZ, 0xc0, !PT ;  /* 0x0000000108ff7812 */ /* 0x000fe4000786c0ff */
[----:B------:R-:W-:-:S02]  /*41a0*/  FSEL R27, R27, -INF , !P4 ;  /* 0xff8000001b1b7808 */ /* 0x000fc40006000000 */
[----:B------:R-:W-:Y:S02]  /*41b0*/  FMNMX R31, R35, R31, !PT ;  /* 0x0000001f231f7209 */ /* 0x000fe40007800000 */
[----:B------:R-:W-:Y:S01]  /*41c0*/  FMNMX R10, R37, R10, !PT ;  /* 0x0000000a250a7209 */ /* 0x000fe20007800000 */
[----:B------:R-:W-:Y:S01]  /*41d0*/  FMUL R6, R70, c[0x0][0x188] ;  /* 0x0000620046067a20 */ /* 0x000fe20000400000 */
[----:B------:R-:W-:Y:S02]  /*41e0*/  FSEL R29, R29, -INF , !P3 ;  /* 0xff8000001d1d7808 */ /* 0x000fe40005800000 */
[----:B------:R-:W-:Y:S02]  /*41f0*/  FMNMX R31, R27, R31, !PT ;  /* 0x0000001f1b1f7209 */ /* 0x000fe40007800000 */
[----:B------:R-:W-:Y:S01]  /*4200*/  FMNMX R10, R13, R10, !PT ;  /* 0x0000000a0d0a7209 */ /* 0x000fe20007800000 */
[----:B------:R-:W-:Y:S01]  /*4210*/  FMUL R8, R71, c[0x0][0x188] ;  /* 0x0000620047087a20 */ /* 0x000fe20000400000 */
[----:B------:R-:W-:-:S02]  /*4220*/  FMNMX R31, R29, R31, !PT ;  /* 0x0000001f1d1f7209 */ /* 0x000fc40007800000 */
[----:B------:R-:W-:Y:S02]  /*4230*/  FSEL R6, R6, -INF , !P1 ;  /* 0xff80000006067808 */ /* 0x000fe40004800000 */
[----:B------:R-:W-:Y:S01]  /*4240*/  FMNMX R10, R18, R10, !PT ;  /* 0x0000000a120a7209 */ /* 0x000fe20007800000 */
[----:B------:R-:W-:Y:S01]  /*4250*/  FMUL R30, R62, c[0x0][0x188] ;  /* 0x000062003e1e7a20 */ /* 0x000fe20000400000 */
[----:B------:R-:W-:Y:S01]  /*4260*/  SHF.R.U32.HI R5, RZ, 0x1, R5 ;  /* 0x00000001ff057819 */ /* 0x000fe20000011605 */
[----:B------:R-:W0:Y:S01]  /*4270*/  SHFL.BFLY PT, R42, R31, 0x2, 0x1f ;  /* 0x0c401f001f2a7f89 */ /* 0x000e2200000e0000 */
[----:B------:R-:W-:Y:S02]  /*4280*/  FSEL R8, R8, -INF , !P2 ;  /* 0xff80000008087808 */ /* 0x000fe40005000000 */
[----:B------:R-:W-:Y:S02]  /*4290*/  FMNMX R10, R6, R10, !PT ;  /* 0x0000000a060a7209 */ /* 0x000fe40007800000 */
[----:B------:R-:W-:Y:S01]  /*42a0*/  LOP3.LUT P4, RZ, R5, 0x1, RZ, 0xc0, !PT ;  /* 0x0000000105ff7812 */ /* 0x000fe2000788c0ff */
[----:B------:R-:W-:Y:S01]  /*42b0*/  FMUL R5, R63, c[0x0][0x188] ;  /* 0x000062003f057a20 */ /* 0x000fe20000400000 */
[----:B------:R-:W-:-:S02]  /*42c0*/  FSEL R30, R30, -INF , !P6 ;  /* 0xff8000001e1e7808 */ /* 0x000fc40007000000 */
[----:B------:R-:W-:Y:S01]  /*42d0*/  FMNMX R10, R8, R10, !PT ;  /* 0x0000000a080a7209 */ /* 0x000fe20007800000 */
[----:B------:R-:W-:Y:S01]  /*42e0*/  FMUL R32, R50, c[0x0][0x188] ;  /* 0x0000620032207a20 */ /* 0x000fe20000400000 */
[----:B------:R-:W-:Y:S02]  /*42f0*/  FSEL R5, R5, -INF , !P5 ;  /* 0xff80000005057808 */ /* 0x000fe40006800000 */
[----:B------:R-:W-:Y:S01]  /*4300*/  FMNMX R10, R30, R10, !PT ;  /* 0x0000000a1e0a7209 */ /* 0x000fe20007800000 */
[----:B------:R-:W-:Y:S01]  /*4310*/  FMUL R51, R51, c[0x0][0x188] ;  /* 0x0000620033337a20 */ /* 0x000fe20000400000 */
[----:B------:R-:W-:Y:S02]  /*4320*/  FSEL R32, R32, -INF , !P4 ;  /* 0xff80000020207808 */ /* 0x000fe40006000000 */
[----:B------:R-:W-:Y:S02]  /*4330*/  FMNMX R48, R5, R10, !PT ;  /* 0x0000000a05307209 */ /* 0x000fe40007800000 */
[----:B------:R-:W-:-:S02]  /*4340*/  FSEL R10, R51, -INF , P0 ;  /* 0xff800000330a7808 */ /* 0x000fc40000000000 */
[----:B------:R-:W-:-:S04]  /*4350*/  FMNMX R48, R32, R48, !PT ;  /* 0x0000003020307209 */ /* 0x000fc80007800000 */
[----:B------:R-:W-:Y:S02]  /*4360*/  FMNMX R48, R10, R48, !PT ;  /* 0x000000300a307209 */ /* 0x000fe40007800000 */
[----:B0-----:R-:W-:-:S03]  /*4370*/  FMNMX R42, R31, R42, !PT ;  /* 0x0000002a1f2a7209 */ /* 0x001fc60007800000 */
[----:B------:R-:W0:Y:S04]  /*4380*/  SHFL.BFLY PT, R31, R48, 0x2, 0x1f ;  /* 0x0c401f00301f7f89 */ /* 0x000e2800000e0000 */
[----:B------:R-:W1:Y:S01]  /*4390*/  SHFL.BFLY PT, R49, R42, 0x1, 0x1f ;  /* 0x0c201f002a317f89 */ /* 0x000e6200000e0000 */
[----:B------:R-:W-:-:S03]  /*43a0*/  LOP3.LUT R179, R15, 0x20, RZ, 0x3c, !PT ;  /* 0x000000200fb37812 */ /* 0x000fc600078e3cff */
[----:B---3--:R-:W-:Y:S04]  /*43b0*/  STS.U16 [R15], R4 ;  /* 0x000000040f007388 */ /* 0x008fe80000000400 */
[----:B-----5:R-:W-:Y:S04]  /*43c0*/  STS.U16 [R15+0x800], R97 ;  /* 0x000800610f007388 */ /* 0x020fe80000000400 */
[----:B--2---:R-:W-:Y:S04]  /*43d0*/  STS.U16 [R15+0x1000], R90 ;  /* 0x0010005a0f007388 */ /* 0x004fe80000000400 */
[----:B------:R-:W-:Y:S04]  /*43e0*/  STS.U16 [R15+0x1800], R102 ;  /* 0x001800660f007388 */ /* 0x000fe80000000400 */
[----:B------:R-:W-:Y:S01]  /*43f0*/  STS.U16 [R15+0x2000], R115 ;  /* 0x002000730f007388 */ /* 0x000fe20000000400 */
[----:B0-----:R-:W-:-:S03]  /*4400*/  FMNMX R48, R48, R31, !PT ;  /* 0x0000001f30307209 */ /* 0x001fc60007800000 */
[----:B------:R-:W-:Y:S04]  /*4410*/  STS.U16 [R15+0x2800], R170 ;  /* 0x002800aa0f007388 */ /* 0x000fe80000000400 */
[----:B------:R-:W-:Y:S04]  /*4420*/  STS.U16 [R15+0x3000], R173 ;  /* 0x003000ad0f007388 */ /* 0x000fe80000000400 */
[----:B------:R-:W-:Y:S01]  /*4430*/  STS.U16 [R15+0x3800], R174 ;  /* 0x003800ae0f007388 */ /* 0x000fe20000000400 */
[----:B------:R-:W-:-:S03]  /*4440*/  LOP3.LUT R180, R15, 0x40, RZ, 0x3c, !PT ;  /* 0x000000400fb47812 */ /* 0x000fc600078e3cff */
[----:B------:R-:W-:Y:S01]  /*4450*/  STS.U16 [R179+0x200], R17 ;  /* 0x00020011b3007388 */ /* 0x000fe20000000400 */
[----:B-1----:R-:W-:-:S03]  /*4460*/  FMNMX R49, R42, R49, !PT ;  /* 0x000000312a317209 */ /* 0x002fc60007800000 */
[----:B------:R-:W-:Y:S04]  /*4470*/  STS.U16 [R179+0xa00], R96 ;  /* 0x000a0060b3007388 */ /* 0x000fe80000000400 */
[----:B------:R-:W-:Y:S04]  /*4480*/  STS.U16 [R179+0x1200], R89 ;  /* 0x00120059b3007388 */ /* 0x000fe80000000400 */
[----:B------:R-:W-:Y:S04]  /*4490*/  STS.U16 [R179+0x1a00], R103 ;  /* 0x001a0067b3007388 */ /* 0x000fe80000000400 */
[----:B------:R-:W-:Y:S04]  /*44a0*/  STS.U16 [R179+0x2200], R114 ;  /* 0x00220072b3007388 */ /* 0x000fe80000000400 */
[----:B------:R-:W0:Y:S04]  /*44b0*/  SHFL.BFLY PT, R42, R48, 0x1, 0x1f ;  /* 0x0c201f00302a7f89 */ /* 0x000e2800000e0000 */
[----:B------:R-:W-:Y:S04]  /*44c0*/  STS.U16 [R179+0x2a00], R169 ;  /* 0x002a00a9b3007388 */ /* 0x000fe80000000400 */
[----:B------:R-:W-:Y:S04]  /*44d0*/  STS.U16 [R179+0x3200], R176 ;  /* 0x003200b0b3007388 */ /* 0x000fe80000000400 */
[----:B------:R1:W-:Y:S04]  /*44e0*/  STS.U16 [R179+0x3a00], R177 ;  /* 0x003a00b1b3007388 */ /* 0x0003e80000000400 */
[----:B------:R2:W-:Y:S04]  /*44f0*/  STS.U16 [R180+0x400], R24 ;  /* 0x00040018b4007388 */ /* 0x0005e80000000400 */
[----:B----4-:R-:W-:Y:S01]  /*4500*/  STS.U16 [R180+0xc00], R47 ;  /* 0x000c002fb4007388 */ /* 0x010fe20000000400 */
[----:B-1----:R-:W-:-:S03]  /*4510*/  LOP3.LUT R179, R15, 0x60, RZ, 0x3c, !PT ;  /* 0x000000600fb37812 */ /* 0x002fc600078e3cff */
[----:B------:R-:W-:Y:S04]  /*4520*/  STS.U16 [R180+0x1400], R91 ;  /* 0x0014005bb4007388 */ /* 0x000fe80000000400 */
[----:B------:R-:W-:Y:S04]  /*4530*/  STS.U16 [R180+0x1c00], R100 ;  /* 0x001c0064b4007388 */ /* 0x000fe80000000400 */
[----:B------:R-:W-:Y:S04]  /*4540*/  STS.U16 [R180+0x2400], R112 ;  /* 0x00240070b4007388 */ /* 0x000fe80000000400 */
[----:B------:R-:W-:Y:S04]  /*4550*/  STS.U16 [R180+0x2c00], R171 ;  /* 0x002c00abb4007388 */ /* 0x000fe80000000400 */
[----:B------:R-:W-:Y:S04]  /*4560*/  STS.U16 [R180+0x3400], R175 ;  /* 0x003400afb4007388 */ /* 0x000fe80000000400 */
[----:B------:R-:W-:Y:S01]  /*4570*/  STS.U16 [R180+0x3c00], R99 ;  /* 0x003c0063b4007388 */ /* 0x000fe20000000400 */
[----:B------:R-:W-:-:S03]  /*4580*/  FMNMX R17, R49, R108, !PT ;  /* 0x0000006c31117209 */ /* 0x000fc60007800000 */
[----:B------:R-:W-:Y:S04]  /*4590*/  STS.U16 [R179+0x600], R44 ;  /* 0x0006002cb3007388 */ /* 0x000fe80000000400 */
[----:B------:R-:W-:Y:S04]  /*45a0*/  STS.U16 [R179+0xe00], R88 ;  /* 0x000e0058b3007388 */ /* 0x000fe80000000400 */
[----:B------:R1:W-:Y:S04]  /*45b0*/  STS.U16 [R179+0x1600], R33 ;  /* 0x00160021b3007388 */ /* 0x0003e80000000400 */
[----:B------:R3:W-:Y:S04]  /*45c0*/  STS.U16 [R179+0x1e00], R101 ;  /* 0x001e0065b3007388 */ /* 0x0007e80000000400 */
[----:B------:R4:W-:Y:S01]  /*45d0*/  STS.U16 [R179+0x2600], R113 ;  /* 0x00260071b3007388 */ /* 0x0009e20000000400 */
[----:B------:R-:W-:-:S03]  /*45e0*/  FADD R20, R20, -R17 ;  /* 0x8000001114147221 */ /* 0x000fc60000000000 */
[----:B------:R-:W-:Y:S04]  /*45f0*/  STS.U16 [R179+0x2e00], R172 ;  /* 0x002e00acb3007388 */ /* 0x000fe80000000400 */
[----:B------:R-:W-:Y:S01]  /*4600*/  STS.U16 [R179+0x3600], R98 ;  /* 0x00360062b3007388 */ /* 0x000fe20000000400 */
[----:B------:R-:W-:-:S03]  /*4610*/  FADD R38, R38, -R17 ;  /* 0x8000001126267221 */ /* 0x000fc60000000000 */
[----:B------:R-:W-:Y:S04]  /*4620*/  STS.U16 [R179+0x3e00], R178 ;  /* 0x003e00b2b3007388 */ /* 0x000fe80000000400 */
[----:B------:R-:W-:Y:S01]  /*4630*/  BAR.SYNC.DEFER_BLOCKING 0x0 ;  /* 0x0000000000007b1d */ /* 0x000fe20000010000 */
[----:B------:R-:W-:Y:S01]  /*4640*/  FMUL R20, R20, 1.4426950216293334961 ;  /* 0x3fb8aa3b14147820 */ /* 0x000fe20000400000 */
[----:B0-----:R-:W-:Y:S01]  /*4650*/  FMNMX R48, R48, R42, !PT ;  /* 0x0000002a30307209 */ /* 0x001fe20007800000 */
[----:B------:R-:W-:-:S03]  /*4660*/  FMUL R31, R38, 1.4426950216293334961 ;  /* 0x3fb8aa3b261f7820 */ /* 0x000fc60000400000 */
[----:B------:R0:W-:Y:S01]  /*4670*/  MUFU.EX2 R38, R20 ;  /* 0x0000001400267308 */ /* 0x0001e20000000800 */
[----:B--2---:R-:W-:Y:S01]  /*4680*/  FADD R24, -R17, R108 ;  /* 0x0000006c11187221 */ /* 0x004fe20000000100 */
[----:B0-----:R-:W-:-:S03]  /*4690*/  FMNMX R20, R48, R23, !PT ;  /* 0x0000001730147209 */ /* 0x001fc60007800000 */
[----:B------:R-:W-:Y:S02]  /*46a0*/  FMUL R24, R24, 1.4426950216293334961 ;  /* 0x3fb8aa3b18187820 */ /* 0x000fe40000400000 */
[----:B------:R-:W-:-:S04]  /*46b0*/  FADD R23, -R20, R23 ;  /* 0x0000001714177221 */ /* 0x000fc80000000100 */
[----:B------:R-:W-:Y:S01]  /*46c0*/  FMUL R23, R23, 1.4426950216293334961 ;  /* 0x3fb8aa3b17177820 */ /* 0x000fe20000400000 */
[----:B------:R-:W0:Y:S01]  /*46d0*/  MUFU.EX2 R24, R24 ;  /* 0x0000001800187308 */ /* 0x000e220000000800 */
[----:B------:R-:W2:Y:S01]  /*46e0*/  LDSM.16.M88.4 R60, [R22] ;  /* 0x00000000163c783b */ /* 0x000ea20000000200 */
[--C-:B------:R-:W-:Y:S02]  /*46f0*/  FADD R153, R153, -R17.reuse ;  /* 0x8000001199997221 */ /* 0x100fe40000000000 */
[----:B------:R-:W-:Y:S01]  /*4700*/  FADD R168, R168, -R17 ;  /* 0x80000011a8a87221 */ /* 0x000fe20000000000 */
[----:B------:R-:W-:Y:S03]  /*4710*/  LDSM.16.M88.4 R68, [R22+0x800] ;  /* 0x000800001644783b */ /* 0x000fe60000000200 */
[----:B------:R-:W5:Y:S01]  /*4720*/  MUFU.EX2 R23, R23 ;  /* 0x0000001700177308 */ /* 0x000f620000000800 */
[--C-:B------:R-:W-:Y:S01]  /*4730*/  FADD R111, R111, -R20.reuse ;  /* 0x800000146f6f7221 */ /* 0x100fe20000000000 */
[----:B------:R-:W-:Y:S01]  /*4740*/  LDSM.16.M88.4 R96, [R22+0x1000] ;  /* 0x001000001660783b */ /* 0x000fe20000000200 */
[----:B------:R-:W-:-:S02]  /*4750*/  FADD R110, R110, -R20 ;  /* 0x800000146e6e7221 */ /* 0x000fc40000000000 */
[--C-:B-1----:R-:W-:Y:S02]  /*4760*/  FADD R33, R109, -R20.reuse ;  /* 0x800000146d217221 */ /* 0x102fe40000000000 */
[----:B------:R-:W-:Y:S02]  /*4770*/  FADD R36, R36, -R20 ;  /* 0x8000001424247221 */ /* 0x000fe40000000000 */
[----:B------:R-:W-:Y:S02]  /*4780*/  FMUL R4, R153, 1.4426950216293334961 ;  /* 0x3fb8aa3b99047820 */ /* 0x000fe40000400000 */
[----:B------:R-:W-:Y:S02]  /*4790*/  FMUL R42, R168, 1.4426950216293334961 ;  /* 0x3fb8aa3ba82a7820 */ /* 0x000fe40000400000 */
[----:B------:R-:W-:Y:S02]  /*47a0*/  FMUL R44, R111, 1.4426950216293334961 ;  /* 0x3fb8aa3b6f2c7820 */ /* 0x000fe40000400000 */
[----:B------:R-:W-:-:S02]  /*47b0*/  FMUL R47, R110, 1.4426950216293334961 ;  /* 0x3fb8aa3b6e2f7820 */ /* 0x000fc40000400000 */
[----:B------:R-:W-:Y:S02]  /*47c0*/  FMUL R33, R33, 1.4426950216293334961 ;  /* 0x3fb8aa3b21217820 */ /* 0x000fe40000400000 */
[----:B------:R-:W-:Y:S01]  /*47d0*/  FMUL R36, R36, 1.4426950216293334961 ;  /* 0x3fb8aa3b24247820 */ /* 0x000fe20000400000 */
[----:B------:R-:W-:Y:S01]  /*47e0*/  MUFU.EX2 R31, R31 ;  /* 0x0000001f001f7308 */ /* 0x000fe20000000800 */
[C---:B0-----:R-:W-:Y:S01]  /*47f0*/  FMUL R88, R24.reuse, R76 ;  /* 0x0000004c18587220 */ /* 0x041fe20000400000 */
[----:B------:R-:W-:Y:S01]  /*4800*/  LDSM.16.M88.4 R108, [R22+0x1800] ;  /* 0x00180000166c783b */ /* 0x000fe20000000200 */
[C---:B------:R-:W-:Y:S02]  /*4810*/  FMUL R89, R24.reuse, R77 ;  /* 0x0000004d18597220 */ /* 0x040fe40000400000 */
[C---:B-----5:R-:W-:Y:S02]  /*4820*/  FMUL R90, R23.reuse, R78 ;  /* 0x0000004e175a7220 */ /* 0x060fe40000400000 */
[----:B------:R-:W-:Y:S01]  /*4830*/  FMUL R91, R23, R79 ;  /* 0x0000004f175b7220 */ /* 0x000fe20000400000 */
[----:B------:R-:W0:Y:S01]  /*4840*/  MUFU.EX2 R4, R4 ;  /* 0x0000000400047308 */ /* 0x000e220000000800 */
[----:B------:R-:W1:Y:S01]  /*4850*/  LDSM.16.M88.4 R76, [R22+0x3000] ;  /* 0x00300000164c783b */ /* 0x000e620000000200 */
[----:B------:R-:W-:-:S02]  /*4860*/  FMUL R100, R24, R80 ;  /* 0x0000005018647220 */ /* 0x000fc40000400000 */
[C---:B---3--:R-:W-:Y:S02]  /*4870*/  FMUL R101, R24.reuse, R81 ;  /* 0x0000005118657220 */ /* 0x048fe40000400000 */
[C---:B------:R-:W-:Y:S02]  /*4880*/  FMUL R102, R23.reuse, R82 ;  /* 0x0000005217667220 */ /* 0x040fe40000400000 */
[----:B------:R-:W-:Y:S01]  /*4890*/  MUFU.EX2 R42, R42 ;  /* 0x0000002a002a7308 */ /* 0x000fe20000000800 */
[C---:B------:R-:W-:Y:S02]  /*48a0*/  FMUL R103, R23.reuse, R83 ;  /* 0x0000005317677220 */ /* 0x040fe40000400000 */
[C---:B------:R-:W-:Y:S01]  /*48b0*/  FMUL R112, R24.reuse, R64 ;  /* 0x0000004018707220 */ /* 0x040fe20000400000 */
[----:B------:R-:W3:Y:S01]  /*48c0*/  LDSM.16.M88.4 R80, [R22+0x2000] ;  /* 0x002000001650783b */ /* 0x000ee20000000200 */
[----:B----4-:R-:W-:Y:S02]  /*48d0*/  FMUL R113, R24, R65 ;  /* 0x0000004118717220 */ /* 0x010fe40000400000 */
[C---:B------:R-:W-:Y:S01]  /*48e0*/  FMUL R114, R23.reuse, R66 ;  /* 0x0000004217727220 */ /* 0x040fe20000400000 */
[----:B------:R-:W-:Y:S01]  /*48f0*/  MUFU.EX2 R44, R44 ;  /* 0x0000002c002c7308 */ /* 0x000fe20000000800 */
[----:B------:R-:W-:-:S02]  /*4900*/  FMUL R115, R23, R67 ;  /* 0x0000004317737220 */ /* 0x000fc40000400000 */
[----:B------:R-:W4:Y:S01]  /*4910*/  LDSM.16.M88.4 R64, [R22+0x2800] ;  /* 0x002800001640783b */ /* 0x000f220000000200 */
[C---:B------:R-:W-:Y:S02]  /*4920*/  FMUL R84, R24.reuse, R72 ;  /* 0x0000004818547220 */ /* 0x040fe40000400000 */
[C---:B------:R-:W-:Y:S02]  /*4930*/  FMUL R85, R24.reuse, R73 ;  /* 0x0000004918557220 */ /* 0x040fe40000400000 */
[----:B------:R-:W5:Y:S01]  /*4940*/  MUFU.EX2 R47, R47 ;  /* 0x0000002f002f7308 */ /* 0x000f620000000800 */
[C---:B------:R-:W-:Y:S02]  /*4950*/  FMUL R86, R23.reuse, R74 ;  /* 0x0000004a17567220 */ /* 0x040fe40000400000 */
[----:B------:R-:W-:Y:S02]  /*4960*/  FMUL R87, R23, R75 ;  /* 0x0000004b17577220 */ /* 0x000fe40000400000 */
[----:B------:R-:W1:Y:S03]  /*4970*/  LDSM.16.M88.4 R72, [R22+0x3800] ;  /* 0x003800001648783b */ /* 0x000e660000000200 */
[----:B------:R-:W-:Y:S08]  /*4980*/  MUFU.EX2 R33, R33 ;  /* 0x0000002100217308 */ /* 0x000ff00000000800 */
[----:B------:R-:W2:Y:S01]  /*4990*/  MUFU.EX2 R36, R36 ;  /* 0x0000002400247308 */ /* 0x000ea20000000800 */
[----:B------:R-:W-:Y:S01]  /*49a0*/  FMUL R104, R24, R104 ;  /* 0x0000006818687220 */ /* 0x000fe20000400000 */
[----:B0-----:R-:W-:Y:S01]  /*49b0*/  F2FP.BF16.PACK_AB R48, R4, R31 ;  /* 0x0000001f0430723e */ /* 0x001fe200000010ff */
[----:B------:R-:W-:Y:S01]  /*49c0*/  FMUL R105, R24, R105 ;  /* 0x0000006918697220 */ /* 0x000fe20000400000 */
[----:B-----5:R-:W-:Y:S01]  /*49d0*/  F2FP.BF16.PACK_AB R49, R47, R44 ;  /* 0x0000002c2f31723e */ /* 0x020fe200000010ff */
[C---:B------:R-:W-:Y:S01]  /*49e0*/  FMUL R106, R23.reuse, R106 ;  /* 0x0000006a176a7220 */ /* 0x040fe20000400000 */
[----:B------:R-:W-:Y:S01]  /*49f0*/  F2FP.BF16.PACK_AB R50, R42, R38 ;  /* 0x000000262a32723e */ /* 0x000fe200000010ff */
[----:B------:R-:W-:Y:S01]  /*4a00*/  FMUL R107, R23, R107 ;  /* 0x0000006b176b7220 */ /* 0x000fe20000400000 */
[----:B--2---:R-:W-:-:S07]  /*4a10*/  F2FP.BF16.PACK_AB R51, R36, R33 ;  /* 0x000000212433723e */ /* 0x004fce00000010ff */
[----:B------:R-:W-:Y:S07]  /*4a20*/  HMMA.16816.F32.BF16 R104, R48, R60, R104 ;  /* 0x0000003c3068723c */ /* 0x000fee0000041868 */
[----:B------:R-:W-:-:S04]  /*4a30*/  FADD R60, R135, -R17 ;  /* 0x80000011873c7221 */ /* 0x000fc80000000000 */
[----:B------:R-:W-:Y:S02]  /*4a40*/  FMUL R60, R60, 1.4426950216293334961 ;  /* 0x3fb8aa3b3c3c7820 */ /* 0x000fe40000400000 */
[--C-:B------:R-:W-:Y:S02]  /*4a50*/  FADD R128, R128, -R17.reuse ;  /* 0x8000001180807221 */ /* 0x100fe40000000000 */
[--C-:B------:R-:W-:Y:S02]  /*4a60*/  FADD R135, R129, -R17.reuse ;  /* 0x8000001181877221 */ /* 0x100fe40000000000 */
[----:B------:R-:W-:Y:S01]  /*4a70*/  FADD R134, R134, -R17 ;  /* 0x8000001186867221 */ /* 0x000fe20000000000 */
[----:B------:R0:W-:Y:S01]  /*4a80*/  MUFU.EX2 R129, R60 ;  /* 0x0000003c00817308 */ /* 0x0001e20000000800 */
[--C-:B------:R-:W-:Y:S02]  /*4a90*/  FADD R133, R133, -R20.reuse ;  /* 0x8000001485857221 */ /* 0x100fe40000000000 */
[----:B------:R-:W-:-:S02]  /*4aa0*/  FADD R131, R131, -R20 ;  /* 0x8000001483837221 */ /* 0x000fc40000000000 */
[C---:B------:R-:W-:Y:S02]  /*4ab0*/  FMUL R56, R24.reuse, R56 ;  /* 0x0000003818387220 */ /* 0x040fe40000400000 */
[----:B------:R-:W-:Y:S02]  /*4ac0*/  FMUL R57, R24, R57 ;  /* 0x0000003918397220 */ /* 0x000fe40000400000 */
[C---:B------:R-:W-:Y:S02]  /*4ad0*/  FMUL R58, R23.reuse, R58 ;  /* 0x0000003a173a7220 */ /* 0x040fe40000400000 */
[----:B------:R-:W-:Y:S02]  /*4ae0*/  FMUL R59, R23, R59 ;  /* 0x0000003b173b7220 */ /* 0x000fe40000400000 */
[--C-:B0-----:R-:W-:Y:S02]  /*4af0*/  FADD R60, R132, -R20.reuse ;  /* 0x80000014843c7221 */ /* 0x101fe40000000000 */
[----:B------:R-:W-:-:S02]  /*4b00*/  FADD R61, R130, -R20 ;  /* 0x80000014823d7221 */ /* 0x000fc40000000000 */
[C---:B------:R-:W-:Y:S02]  /*4b10*/  FMUL R92, R24.reuse, R92 ;  /* 0x0000005c185c7220 */ /* 0x040fe40000400000 */
[----:B------:R-:W-:Y:S02]  /*4b20*/  FMUL R93, R24, R93 ;  /* 0x0000005d185d7220 */ /* 0x000fe40000400000 */
[C---:B------:R-:W-:Y:S02]  /*4b30*/  FMUL R94, R23.reuse, R94 ;  /* 0x0000005e175e7220 */ /* 0x040fe40000400000 */
[----:B------:R-:W-:Y:S02]  /*4b40*/  FMUL R95, R23, R95 ;  /* 0x0000005f175f7220 */ /* 0x000fe40000400000 */
[----:B------:R-:W-:Y:S02]  /*4b50*/  FMUL R128, R128, 1.4426950216293334961 ;  /* 0x3fb8aa3b80807820 */ /* 0x000fe40000400000 */
[----:B------:R-:W-:-:S02]  /*4b60*/  FMUL R135, R135, 1.4426950216293334961 ;  /* 0x3fb8aa3b87877820 */ /* 0x000fc40000400000 */
[----:B------:R-:W-:Y:S02]  /*4b70*/  FMUL R134, R134, 1.4426950216293334961 ;  /* 0x3fb8aa3b86867820 */ /* 0x000fe40000400000 */
[----:B------:R-:W-:Y:S02]  /*4b80*/  FMUL R133, R133, 1.4426950216293334961 ;  /* 0x3fb8aa3b85857820 */ /* 0x000fe40000400000 */
[----:B------:R-:W-:Y:S02]  /*4b90*/  FMUL R131, R131, 1.4426950216293334961 ;  /* 0x3fb8aa3b83837820 */ /* 0x000fe40000400000 */
[C---:B------:R-:W-:Y:S02]  /*4ba0*/  FMUL R52, R24.reuse, R52 ;  /* 0x0000003418347220 */ /* 0x040fe40000400000 */
[----:B------:R-:W-:Y:S02]  /*4bb0*/  FMUL R53, R24, R53 ;  /* 0x0000003518357220 */ /* 0x000fe40000400000 */
[----:B------:R-:W-:-:S02]  /*4bc0*/  FMUL R54, R23, R54 ;  /* 0x0000003617367220 */ /* 0x000fc40000400000 */
[----:B------:R-:W-:Y:S02]  /*4bd0*/  FMUL R55, R23, R55 ;  /* 0x0000003717377220 */ /* 0x000fe40000400000 */
[----:B------:R-:W-:Y:S02]  /*4be0*/  FMUL R60, R60, 1.4426950216293334961 ;  /* 0x3fb8aa3b3c3c7820 */ /* 0x000fe40000400000 */
[----:B------:R-:W-:Y:S01]  /*4bf0*/  FMUL R61, R61, 1.4426950216293334961 ;  /* 0x3fb8aa3b3d3d7820 */ /* 0x000fe20000400000 */
[C---:B-1----:R-:W-:Y:S01]  /*4c00*/  HMMA.16816.F32.BF16 R56, R48.reuse, R76, R56 ;  /* 0x0000004c3038723c */ /* 0x042fe20000041838 */
[----:B------:R-:W-:Y:S07]  /*4c10*/  MUFU.EX2 R132, R133 ;  /* 0x0000008500847308 */ /* 0x000fee0000000800 */
[C---:B------:R-:W-:Y:S01]  /*4c20*/  HMMA.16816.F32.BF16 R100, R48.reuse, R68, R100 ;  /* 0x000000443064723c */ /* 0x040fe20000041864 */
[----:B------:R-:W0:Y:S07]  /*4c30*/  MUFU.EX2 R128, R128 ;  /* 0x0000008000807308 */ /* 0x000e2e0000000800 */
[C---:B------:R-:W-:Y:S01]  /*4c40*/  HMMA.16816.F32.BF16 R112, R48.reuse, R96, R112 ;  /* 0x000000603070723c */ /* 0x040fe20000041870 */
[----:B------:R-:W-:Y:S07]  /*4c50*/  MUFU.EX2 R135, R135 ;  /* 0x0000008700877308 */ /* 0x000fee0000000800 */
[C---:B------:R-:W-:Y:S01]  /*4c60*/  HMMA.16816.F32.BF16 R92, R48.reuse, R108, R92 ;  /* 0x0000006c305c723c */ /* 0x040fe2000004185c */
[----:B------:R-:W-:Y:S07]  /*4c70*/  MUFU.EX2 R134, R134 ;  /* 0x0000008600867308 */ /* 0x000fee0000000800 */
[C---:B---3--:R-:W-:Y:S01]  /*4c80*/  HMMA.16816.F32.BF16 R88, R48.reuse, R80, R88 ;  /* 0x000000503058723c */ /* 0x048fe20000041858 */
[----:B------:R-:W1:Y:S07]  /*4c90*/  MUFU.EX2 R130, R60 ;  /* 0x0000003c00827308 */ /* 0x000e6e0000000800 */
[C---:B----4-:R-:W-:Y:S01]  /*4ca0*/  HMMA.16816.F32.BF16 R84, R48.reuse, R64, R84 ;  /* 0x000000403054723c */ /* 0x050fe20000041854 */
[----:B------:R-:W-:Y:S08]  /*4cb0*/  MUFU.EX2 R133, R61 ;  /* 0x0000003d00857308 */ /* 0x000ff00000000800 */
[----:B------:R-:W2:Y:S01]  /*4cc0*/  MUFU.EX2 R131, R131 ;  /* 0x0000008300837308 */ /* 0x000ea20000000800 */
[----:B------:R-:W-:Y:S07]  /*4cd0*/  HMMA.16816.F32.BF16 R48, R48, R72, R52 ;  /* 0x000000483030723c */ /* 0x000fee0000041834 */
[----:B------:R-:W-:Y:S01]  /*4ce0*/  FADD R72, R148, -R17 ;  /* 0x8000001194487221 */ /* 0x000fe20000000000 */
[----:B0-----:R-:W-:-:S02]  /*4cf0*/  F2FP.BF16.PACK_AB R52, R129, R128 ;  /* 0x000000808134723e */ /* 0x001fc400000010ff */
[----:B-1----:R-:W-:Y:S01]  /*4d00*/  F2FP.BF16.PACK_AB R53, R130, R132 ;  /* 0x000000848235723e */ /* 0x002fe200000010ff */
[----:B------:R-:W-:Y:S01]  /*4d10*/  FMUL R73, R72, 1.4426950216293334961 ;  /* 0x3fb8aa3b48497820 */ /* 0x000fe20000400000 */
[----:B------:R-:W-:Y:S01]  /*4d20*/  F2FP.BF16.PACK_AB R54, R134, R135 ;  /* 0x000000878636723e */ /* 0x000fe200000010ff */
[----:B------:R-:W-:Y:S01]  /*4d30*/  FADD R72, R149, -R20 ;  /* 0x8000001495487221 */ /* 0x000fe20000000000 */
[----:B--2---:R-:W-:-:S03]  /*4d40*/  F2FP.BF16.PACK_AB R55, R131, R133 ;  /* 0x000000858337723e */ /* 0x004fc600000010ff */
[----:B------:R-:W-:Y:S01]  /*4d50*/  FMUL R72, R72, 1.4426950216293334961 ;  /* 0x3fb8aa3b48487820 */ /* 0x000fe20000400000 */
[----:B------:R-:W-:Y:S01]  /*4d60*/  LOP3.LUT R153, R22, 0x40, RZ, 0x3c, !PT ;  /* 0x0000004016997812 */ /* 0x000fe200078e3cff */
[----:B------:R-:W-:Y:S01]  /*4d70*/  FADD R152, R152, -R17 ;  /* 0x8000001198987221 */ /* 0x000fe20000000000 */
[----:B------:R-:W-:Y:S01]  /*4d80*/  MUFU.EX2 R149, R73 ;  /* 0x0000004900957308 */ /* 0x000fe20000000800 */
[----:B------:R-:W-:Y:S02]  /*4d90*/  HMMA.16816.F32.BF16 R76, R52, R78, R56 ;  /* 0x0000004e344c723c */ /* 0x000fe40000041838 */
[----:B------:R-:W-:-:S05]  /*4da0*/  FMUL R152, R152, 1.4426950216293334961 ;  /* 0x3fb8aa3b98987820 */ /* 0x000fca0000400000 */
[--C-:B------:R-:W-:Y:S02]  /*4db0*/  FADD R56, R150, -R20.reuse ;  /* 0x8000001496387221 */ /* 0x100fe40000000000 */
[----:B------:R0:W-:Y:S01]  /*4dc0*/  MUFU.EX2 R150, R72 ;  /* 0x0000004800967308 */ /* 0x0001e20000000800 */
[----:B------:R-:W-:Y:S01]  /*4dd0*/  FADD R64, R146, -R17 ;  /* 0x8000001192407221 */ /* 0x000fe20000000000 */
[----:B0-----:R-:W-:Y:S01]  /*4de0*/  HMMA.16816.F32.BF16 R72, R52, R74, R48 ;  /* 0x0000004a3448723c */ /* 0x001fe20000041830 */
[----:B------:R-:W0:Y:S05]  /*4df0*/  LDSM.16.M88.4 R48, [R153] ;  /* 0x000000009930783b */ /* 0x000e2a0000000200 */
[----:B------:R1:W-:Y:S01]  /*4e00*/  MUFU.EX2 R146, R152 ;  /* 0x0000009800927308 */ /* 0x0003e20000000800 */
[----:B------:R-:W-:-:S02]  /*4e10*/  FADD R57, R151, -R20 ;  /* 0x8000001497397221 */ /* 0x000fc40000000000 */
[----:B------:R-:W-:Y:S02]  /*4e20*/  FMUL R65, R64, 1.4426950216293334961 ;  /* 0x3fb8aa3b40417820 */ /* 0x000fe40000400000 */
[----:B------:R-:W-:Y:S02]  /*4e30*/  FADD R64, R147, -R17 ;  /* 0x8000001193407221 */ /* 0x000fe40000000000 */
[----:B-1----:R-:W-:Y:S02]  /*4e40*/  FADD R152, R139, -R20 ;  /* 0x800000148b987221 */ /* 0x002fe40000000000 */
[----:B------:R-:W-:Y:S02]  /*4e50*/  FMUL R139, R57, 1.4426950216293334961 ;  /* 0x3fb8aa3b398b7820 */ /* 0x000fe40000400000 */
[----:B------:R-:W-:Y:S02]  /*4e60*/  FMUL R152, R152, 1.4426950216293334961 ;  /* 0x3fb8aa3b98987820 */ /* 0x000fe40000400000 */
[----:B------:R-:W-:-:S02]  /*4e70*/  FMUL R64, R64, 1.4426950216293334961 ;  /* 0x3fb8aa3b40407820 */ /* 0x000fc40000400000 */
[----:B------:R-:W-:Y:S01]  /*4e80*/  FMUL R56, R56, 1.4426950216293334961 ;  /* 0x3fb8aa3b38387820 */ /* 0x000fe20000400000 */
[C---:B------:R-:W-:Y:S01]  /*4e90*/  HMMA.16816.F32.BF16 R60, R52.reuse, R62, R104 ;  /* 0x0000003e343c723c */ /* 0x040fe20000041868 */
[----:B------:R-:W1:Y:S01]  /*4ea0*/  MUFU.EX2 R147, R65 ;  /* 0x0000004100937308 */ /* 0x000e620000000800 */
[----:B------:R-:W2:Y:S07]  /*4eb0*/  LDSM.16.M88.4 R104, [R153+0x1800] ;  /* 0x001800009968783b */ /* 0x000eae0000000200 */
[----:B------:R3:W-:Y:S08]  /*4ec0*/  MUFU.EX2 R148, R64 ;  /* 0x0000004000947308 */ /* 0x0007f00000000800 */
[----:B------:R4:W5:Y:S08]  /*4ed0*/  MUFU.EX2 R151, R56 ;  /* 0x0000003800977308 */ /* 0x0009700000000800 */
[----:B------:R-:W-:Y:S08]  /*4ee0*/  MUFU.EX2 R139, R139 ;  /* 0x0000008b008b7308 */ /* 0x000ff00000000800 */
[----:B------:R-:W0:Y:S01]  /*4ef0*/  MUFU.EX2 R152, R152 ;  /* 0x0000009800987308 */ /* 0x000e220000000800 */
[----:B---3--:R-:W-:Y:S01]  /*4f00*/  HMMA.16816.F32.BF16 R64, R52, R66, R84 ;  /* 0x000000423440723c */ /* 0x008fe20000041854 */
[----:B----4-:R-:W-:Y:S06]  /*4f10*/  LDSM.16.M88.4 R56, [R153+0x1000] ;  /* 0x001000009938783b */ /* 0x010fec0000000200 */
[----:B-1----:R-:W-:-:S02]  /*4f20*/  F2FP.BF16.PACK_AB R84, R147, R146 ;  /* 0x000000929354723e */ /* 0x002fc400000010ff */
[----:B-----5:R-:W-:Y:S02]  /*4f30*/  F2FP.BF16.PACK_AB R85, R151, R150 ;  /* 0x000000969755723e */ /* 0x020fe400000010ff */
[----:B------:R-:W-:Y:S02]  /*4f40*/  F2FP.BF16.PACK_AB R86, R149, R148 ;  /* 0x000000949556723e */ /* 0x000fe400000010ff */
[----:B0-----:R-:W-:Y:S01]  /*4f50*/  F2FP.BF16.PACK_AB R87, R152, R139 ;  /* 0x0000008b9857723e */ /* 0x001fe200000010ff */
[----:B------:R-:W-:Y:S01]  /*4f60*/  HMMA.16816.F32.BF16 R108, R52, R110, R92 ;  /* 0x0000006e346c723c */ /* 0x000fe2000004185c */
[----:B------:R-:W0:Y:S07]  /*4f70*/  LDSM.16.M88.4 R92, [R153+0x3000] ;  /* 0x00300000995c783b */ /* 0x000e2e0000000200 */
[----:B------:R-:W-:Y:S07]  /*4f80*/  HMMA.16816.F32.BF16 R60, R84, R48, R60 ;  /* 0x00000030543c723c */ /* 0x000fee000004183c */
[----:B------:R-:W-:-:S02]  /*4f90*/  FADD R48, R122, -R17 ;  /* 0x800000117a307221 */ /* 0x000fc40000000000 */
[--C-:B------:R-:W-:Y:S02]  /*4fa0*/  FADD R49, R119, -R17.reuse ;  /* 0x8000001177317221 */ /* 0x100fe40000000000 */
[----:B------:R-:W-:Y:S01]  /*4fb0*/  FMUL R48, R48, 1.4426950216293334961 ;  /* 0x3fb8aa3b30307820 */ /* 0x000fe20000400000 */
[----:B------:R-:W-:Y:S01]  /*4fc0*/  HMMA.16816.F32.BF16 R112, R52, R98, R112 ;  /* 0x000000623470723c */ /* 0x000fe20000041870 */
[----:B------:R-:W1:Y:S01]  /*4fd0*/  LDSM.16.M88.4 R96, [R153+0x2800] ;  /* 0x002800009960783b */ /* 0x000e620000000200 */
[----:B------:R-:W-:Y:S01]  /*4fe0*/  FMUL R49, R49, 1.4426950216293334961 ;  /* 0x3fb8aa3b31317820 */ /* 0x000fe20000400000 */
[----:B------:R3:W-:Y:S01]  /*4ff0*/  MUFU.EX2 R119, R48 ;  /* 0x0000003000777308 */ /* 0x0007e20000000800 */
[----:B------:R-:W-:-:S04]  /*5000*/  FADD R123, R123, -R17 ;  /* 0x800000117b7b7221 */ /* 0x000fc80000000000 */
[----:B------:R-:W-:Y:S01]  /*5010*/  HMMA.16816.F32.BF16 R68, R52, R70, R100 ;  /* 0x000000463444723c */ /* 0x000fe20000041864 */
[----:B------:R-:W-:Y:S01]  /*5020*/  LDSM.16.M88.4 R100, [R153+0x2000] ;  /* 0x002000009964783b */ /* 0x000fe20000000200 */
[----:B---3--:R-:W-:-:S06]  /*5030*/  FADD R48, R118, -R17 ;  /* 0x8000001176307221 */ /* 0x008fcc0000000000 */
[----:B------:R-:W-:Y:S01]  /*5040*/  HMMA.16816.F32.BF16 R80, R52, R82, R88 ;  /* 0x000000523450723c */ /* 0x000fe20000041858 */
[----:B------:R-:W3:Y:S01]  /*5050*/  LDSM.16.M88.4 R52, [R153+0x800] ;  /* 0x000800009934783b */ /* 0x000ee20000000200 */
[----:B------:R4:W-:Y:S03]  /*5060*/  MUFU.EX2 R118, R49 ;  /* 0x0000003100767308 */ /* 0x0009e60000000800 */
[----:B------:R-:W5:Y:S01]  /*5070*/  LDSM.16.M88.4 R88, [R153+0x3800] ;  /* 0x003800009958783b */ /* 0x000f620000000200 */
[----:B------:R-:W-:Y:S02]  /*5080*/  FMUL R48, R48, 1.4426950216293334961 ;  /* 0x3fb8aa3b30307820 */ /* 0x000fe40000400000 */
[----:B------:R-:W-:Y:S02]  /*5090*/  FMUL R123, R123, 1.4426950216293334961 ;  /* 0x3fb8aa3b7b7b7820 */ /* 0x000fe40000400000 */
[----:B----4-:R-:W-:-:S02]  /*50a0*/  FADD R49, R34, -R17 ;  /* 0x8000001122317221 */ /* 0x010fc40000000000 */
[----:B------:R4:W-:Y:S02]  /*50b0*/  MUFU.EX2 R34, R48 ;  /* 0x0000003000227308 */ /* 0x0009e40000000800 */
[----:B------:R-:W-:Y:S01]  /*50c0*/  FMUL R49, R49, 1.4426950216293334961 ;  /* 0x3fb8aa3b31317820 */ /* 0x000fe20000400000 */
[----:B--2---:R-:W-:Y:S01]  /*50d0*/  HMMA.16816.F32.BF16 R108, R84, R104, R108 ;  /* 0x00000068546c723c */ /* 0x004fe2000004186c */
[----:B----4-:R-:W-:-:S04]  /*50e0*/  FADD R48, R124, -R20 ;  /* 0x800000147c307221 */ /* 0x010fc80000000000 */
[----:B------:R-:W-:Y:S01]  /*50f0*/  MUFU.EX2 R122, R123 ;  /* 0x0000007b007a7308 */ /* 0x000fe20000000800 */
[----:B------:R-:W-:Y:S02]  /*5100*/  FMUL R48, R48, 1.4426950216293334961 ;  /* 0x3fb8aa3b30307820 */ /* 0x000fe40000400000 */
[----:B------:R-:W-:-:S05]  /*5110*/  FADD R104, R127, -R17 ;  /* 0x800000117f687221 */ /* 0x000fca0000000000 */
[----:B------:R2:W-:Y:S01]  /*5120*/  MUFU.EX2 R123, R49 ;  /* 0x00000031007b7308 */ /* 0x0005e20000000800 */
[----:B------:R-:W-:Y:S02]  /*5130*/  FADD R126, R126, -R17 ;  /* 0x800000117e7e7221 */ /* 0x000fe40000000000 */
[----:B------:R-:W-:Y:S02]  /*5140*/  FADD R44, R44, R47 ;  /* 0x0000002f2c2c7221 */ /* 0x000fe40000000000 */
[--C-:B------:R-:W-:Y:S02]  /*5150*/  FADD R125, R125, -R20.reuse ;  /* 0x800000147d7d7221 */ /* 0x100fe40000000000 */
[----:B--2---:R-:W-:Y:S02]  /*5160*/  FADD R49, R121, -R20 ;  /* 0x8000001479317221 */ /* 0x004fe40000000000 */
[----:B------:R2:W-:Y:S01]  /*5170*/  MUFU.EX2 R121, R48 ;  /* 0x0000003000797308 */ /* 0x0005e20000000800 */
[----:B------:R-:W-:-:S02]  /*5180*/  FADD R31, R31, R4 ;  /* 0x000000041f1f7221 */ /* 0x000fc40000000000 */
[----:B------:R-:W-:Y:S02]  /*5190*/  FMUL R49, R49, 1.4426950216293334961 ;  /* 0x3fb8aa3b31317820 */ /* 0x000fe40000400000 */
[----:B------:R-:W-:Y:S02]  /*51a0*/  FMUL R104, R104, 1.4426950216293334961 ;  /* 0x3fb8aa3b68687820 */ /* 0x000fe40000400000 */
[----:B------:R-:W-:Y:S02]  /*51b0*/  FMUL R105, R126, 1.4426950216293334961 ;  /* 0x3fb8aa3b7e697820 */ /* 0x000fe40000400000 */
[----:B--2---:R-:W-:Y:S02]  /*51c0*/  FADD R48, R120, -R20 ;  /* 0x8000001478307221 */ /* 0x004fe40000000000 */
[----:B------:R-:W-:Y:S01]  /*51d0*/  FADD R33, R33, R44 ;  /* 0x0000002c21217221 */ /* 0x000fe20000000000 */
[----:B------:R2:W-:Y:S01]  /*51e0*/  MUFU.EX2 R120, R49 ;  /* 0x0000003100787308 */ /* 0x0005e20000000800 */
[----:B------:R-:W-:-:S02]  /*51f0*/  FMUL R125, R125, 1.4426950216293334961 ;  /* 0x3fb8aa3b7d7d7820 */ /* 0x000fc40000400000 */
[----:B------:R-:W-:Y:S02]  /*5200*/  FMUL R48, R48, 1.4426950216293334961 ;  /* 0x3fb8aa3b30307820 */ /* 0x000fe40000400000 */
[----:B------:R-:W-:Y:S02]  /*5210*/  FADD R38, R38, R31 ;  /* 0x0000001f26267221 */ /* 0x000fe40000000000 */
[----:B------:R-:W-:Y:S02]  /*5220*/  FADD R33, R36, R33 ;  /* 0x0000002124217221 */ /* 0x000fe40000000000 */
[----:B--2---:R-:W-:Y:S01]  /*5230*/  FADD R49, R12, -R17 ;  /* 0x800000110c317221 */ /* 0x004fe20000000000 */
[----:B------:R-:W-:Y:S01]  /*5240*/  MUFU.EX2 R104, R104 ;  /* 0x0000006800687308 */ /* 0x000fe20000000800 */
[----:B------:R-:W-:Y:S02]  /*5250*/  FADD R38, R42, R38 ;  /* 0x000000262a267221 */ /* 0x000fe40000000000 */
[----:B------:R-:W-:-:S02]  /*5260*/  FMUL R49, R49, 1.4426950216293334961 ;  /* 0x3fb8aa3b31317820 */ /* 0x000fc40000400000 */
[----:B------:R-:W-:-:S03]  /*5270*/  FADD R43, R43, -R17 ;  /* 0x800000112b2b7221 */ /* 0x000fc60000000000 */
[----:B------:R-:W2:Y:S01]  /*5280*/  MUFU.EX2 R105, R105 ;  /* 0x0000006900697308 */ /* 0x000ea20000000800 */
[----:B------:R-:W-:Y:S02]  /*5290*/  FADD R33, R132, R33 ;  /* 0x0000002184217221 */ /* 0x000fe40000000000 */
[----:B------:R-:W-:-:S05]  /*52a0*/  FADD R38, R128, R38 ;  /* 0x0000002680267221 */ /* 0x000fca0000000000 */
[----:B------:R-:W4:Y:S01]  /*52b0*/  MUFU.EX2 R124, R125 ;  /* 0x0000007d007c7308 */ /* 0x000f220000000800 */
[----:B------:R-:W-:-:S07]  /*52c0*/  FMUL R4, R43, 1.4426950216293334961 ;  /* 0x3fb8aa3b2b047820 */ /* 0x000fce0000400000 */
[----:B------:R0:W1:Y:S01]  /*52d0*/  MUFU.EX2 R12, R48 ;  /* 0x00000030000c7308 */ /* 0x0000620000000800 */
[--C-:B------:R-:W-:Y:S02]  /*52e0*/  FADD R43, R40, -R17.reuse ;  /* 0x80000011282b7221 */ /* 0x100fe40000000000 */
[--C-:B------:R-:W-:Y:S02]  /*52f0*/  FADD R40, R11, -R17.reuse ;  /* 0x800000110b287221 */ /* 0x100fe40000000000 */
[----:B0-----:R-:W-:-:S03]  /*5300*/  FADD R48, R3, -R17 ;  /* 0x8000001103307221 */ /* 0x001fc60000000000 */
[----:B------:R0:W-:Y:S01]  /*5310*/  MUFU.EX2 R3, R49 ;  /* 0x0000003100037308 */ /* 0x0001e20000000800 */
[----:B------:R-:W-:Y:S02]  /*5320*/  FADD R130, R130, R33 ;  /* 0x0000002182827221 */ /* 0x000fe40000000000 */
[----:B------:R-:W-:Y:S01]  /*5330*/  FMUL R48, R48, 1.4426950216293334961 ;  /* 0x3fb8aa3b30307820 */ /* 0x000fe20000400000 */
[----:B------:R-:W-:Y:S01]  /*5340*/  HMMA.16816.F32.BF16 R76, R84, R92, R76 ;  /* 0x0000005c544c723c */ /* 0x000fe2000004184c */
[----:B------:R-:W-:Y:S02]  /*5350*/  FADD R129, R129, R38 ;  /* 0x0000002681817221 */ /* 0x000fe40000000000 */
[----:B0-----:R-:W-:Y:S02]  /*5360*/  FADD R49, R26, -R17 ;  /* 0x800000111a317221 */ /* 0x001fe40000000000 */
[----:B------:R0:W-:Y:S01]  /*5370*/  MUFU.EX2 R26, R48 ;  /* 0x00000030001a7308 */ /* 0x0001e20000000800 */
[----:B------:R-:W-:-:S02]  /*5380*/  FMUL R40, R40, 1.4426950216293334961 ;  /* 0x3fb8aa3b28287820 */ /* 0x000fc40000400000 */
[----:B------:R-:W-:Y:S02]  /*5390*/  FMUL R49, R49, 1.4426950216293334961 ;  /* 0x3fb8aa3b31317820 */ /* 0x000fe40000400000 */
[--C-:B------:R-:W-:Y:S02]  /*53a0*/  FADD R41, R41, -R17.reuse ;  /* 0x8000001129297221 */ /* 0x100fe40000000000 */
[----:B------:R-:W-:Y:S02]  /*53b0*/  FADD R130, R133, R130 ;  /* 0x0000008285827221 */ /* 0x000fe40000000000 */
[----:B0-----:R-:W-:Y:S02]  /*53c0*/  FADD R48, R45, -R17 ;  /* 0x800000112d307221 */ /* 0x001fe40000000000 */
[----:B------:R-:W-:Y:S01]  /*53d0*/  FADD R129, R135, R129 ;  /* 0x0000008187817221 */ /* 0x000fe20000000000 */
[----:B------:R-:W-:Y:S01]  /*53e0*/  HMMA.16816.F32.BF16 R112, R84, R56, R112 ;  /* 0x000000385470723c */ /* 0x000fe20000041870 */
[----:B------:R0:W-:Y:S01]  /*53f0*/  MUFU.EX2 R45, R49 ;  /* 0x00000031002d7308 */ /* 0x0001e20000000800 */
[----:B------:R-:W-:-:S02]  /*5400*/  FADD R31, R25, -R17 ;  /* 0x80000011191f7221 */ /* 0x000fc40000000000 */
[----:B------:R-:W-:Y:S02]  /*5410*/  FADD R131, R131, R130 ;  /* 0x0000008283837221 */ /* 0x000fe40000000000 */
[----:B------:R-:W-:Y:S02]  /*5420*/  FMUL R11, R43, 1.4426950216293334961 ;  /* 0x3fb8aa3b2b0b7820 */ /* 0x000fe40000400000 */
[----:B-1----:R-:W-:Y:S01]  /*5430*/  HMMA.16816.F32.BF16 R64, R84, R96, R64 ;  /* 0x000000605440723c */ /* 0x002fe20000041840 */
[----:B------:R1:W-:Y:S01]  /*5440*/  MUFU.EX2 R25, R40 ;  /* 0x0000002800197308 */ /* 0x0003e20000000800 */
[----:B0-----:R-:W-:Y:S02]  /*5450*/  FMUL R49, R48, 1.4426950216293334961 ;  /* 0x3fb8aa3b30317820 */ /* 0x001fe40000400000 */
[----:B------:R-:W-:Y:S02]  /*5460*/  FADD R48, R28, -R17 ;  /* 0x800000111c307221 */ /* 0x000fe40000000000 */
[----:B------:R-:W-:-:S02]  /*5470*/  FMUL R44, R41, 1.4426950216293334961 ;  /* 0x3fb8aa3b292c7820 */ /* 0x000fc40000400000 */
[----:B---3--:R-:W-:Y:S01]  /*5480*/  HMMA.16816.F32.BF16 R68, R84, R52, R68 ;  /* 0x000000345444723c */ /* 0x008fe20000041844 */
[----:B------:R-:W-:Y:S01]  /*5490*/  FADD R129, R134, R129 ;  /* 0x0000008186817221 */ /* 0x000fe20000000000 */
[----:B-1----:R-:W0:Y:S01]  /*54a0*/  LDSM.16.M88.4 R40, [R22+0x3080] ;  /* 0x003080001628783b */ /* 0x002e220000000200 */
[----:B------:R1:W-:Y:S01]  /*54b0*/  MUFU.EX2 R28, R49 ;  /* 0x00000031001c7308 */ /* 0x0003e20000000800 */
[----:B------:R-:W-:-:S04]  /*54c0*/  FADD R131, R150, R131 ;  /* 0x0000008396837221 */ /* 0x000fc80000000000 */
[----:B------:R-:W-:Y:S01]  /*54d0*/  HMMA.16816.F32.BF16 R80, R84, R100, R80 ;  /* 0x000000645450723c */ /* 0x000fe20000041850 */
[----:B------:R-:W-:-:S07]  /*54e0*/  FADD R129, R146, R129 ;  /* 0x0000008192817221 */ /* 0x000fce0000000000 */
[----:B-----5:R-:W-:Y:S01]  /*54f0*/  HMMA.16816.F32.BF16 R72, R84, R88, R72 ;  /* 0x000000585448723c */ /* 0x020fe20000041848 */
[----:B-1----:R-:W-:-:S06]  /*5500*/  FMUL R49, R48, 1.4426950216293334961 ;  /* 0x3fb8aa3b30317820 */ /* 0x002fcc0000400000 */
[----:B--2---:R-:W-:Y:S02]  /*5510*/  F2FP.BF16.PACK_AB R84, R105, R104 ;  /* 0x000000686954723e */ /* 0x004fe400000010ff */
[----:B----4-:R-:W-:Y:S02]  /*5520*/  F2FP.BF16.PACK_AB R85, R121, R124 ;  /* 0x0000007c7955723e */ /* 0x010fe400000010ff */
[----:B------:R-:W-:Y:S02]  /*5530*/  F2FP.BF16.PACK_AB R86, R119, R122 ;  /* 0x0000007a7756723e */ /* 0x000fe400000010ff */
[----:B------:R-:W-:Y:S01]  /*5540*/  F2FP.BF16.PACK_AB R87, R12, R120 ;  /* 0x000000780c57723e */ /* 0x000fe200000010ff */
[----:B------:R-:W-:Y:S02]  /*5550*/  FADD R48, R117, -R20 ;  /* 0x8000001475307221 */ /* 0x000fe40000000000 */
[----:B------:R-:W-:Y:S01]  /*5560*/  FADD R131, R151, R131 ;  /* 0x0000008397837221 */ /* 0x000fe20000000000 */
[----:B------:R1:W-:Y:S01]  /*5570*/  MUFU.EX2 R117, R49 ;  /* 0x0000003100757308 */ /* 0x0003e20000000800 */
[----:B------:R-:W-:-:S02]  /*5580*/  FADD R147, R147, R129 ;  /* 0x0000008193937221 */ /* 0x000fc40000000000 */
[----:B------:R-:W-:Y:S01]  /*5590*/  HMMA.16816.F32.BF16 R108, R84, R106, R108 ;  /* 0x0000006a546c723c */ /* 0x000fe2000004186c */
[----:B------:R-:W-:Y:S02]  /*55a0*/  FMUL R48, R48, 1.4426950216293334961 ;  /* 0x3fb8aa3b30307820 */ /* 0x000fe40000400000 */
[----:B------:R-:W-:-:S04]  /*55b0*/  FADD R139, R139, R131 ;  /* 0x000000838b8b7221 */ /* 0x000fc80000000000 */
[--C-:B------:R-:W-:Y:S02]  /*55c0*/  FADD R106, R9, -R20.reuse ;  /* 0x80000014096a7221 */ /* 0x100fe40000000000 */
[--C-:B------:R-:W-:Y:S02]  /*55d0*/  FADD R107, R136, -R20.reuse ;  /* 0x80000014886b7221 */ /* 0x100fe40000000000 */
[----:B-1----:R-:W-:Y:S02]  /*55e0*/  FADD R49, R116, -R20 ;  /* 0x8000001474317221 */ /* 0x002fe40000000000 */
[----:B------:R-:W-:Y:S01]  /*55f0*/  FMUL R106, R106, 1.4426950216293334961 ;  /* 0x3fb8aa3b6a6a7820 */ /* 0x000fe20000400000 */
[----:B------:R1:W-:Y:S01]  /*5600*/  MUFU.EX2 R116, R48 ;  /* 0x0000003000747308 */ /* 0x0003e20000000800 */
[----:B------:R-:W-:Y:S02]  /*5610*/  FMUL R107, R107, 1.4426950216293334961 ;  /* 0x3fb8aa3b6b6b7820 */ /* 0x000fe40000400000 */
[----:B------:R-:W-:-:S02]  /*5620*/  FADD R147, R148, R147 ;  /* 0x0000009394937221 */ /* 0x000fc40000000000 */
[----:B------:R-:W-:Y:S01]  /*5630*/  FADD R139, R152, R139 ;  /* 0x0000008b988b7221 */ /* 0x000fe20000000000 */
[C---:B------:R-:W-:Y:S01]  /*5640*/  HMMA.16816.F32.BF16 R76, R84.reuse, R94, R76 ;  /* 0x0000005e544c723c */ /* 0x040fe2000004184c */
[----:B------:R-:W-:Y:S02]  /*5650*/  FADD R147, R149, R147 ;  /* 0x0000009395937221 */ /* 0x000fe40000000000 */
[----:B-1----:R-:W-:Y:S01]  /*5660*/  FMUL R48, R49, 1.4426950216293334961 ;  /* 0x3fb8aa3b31307820 */ /* 0x002fe20000400000 */
[----:B------:R-:W-:Y:S01]  /*5670*/  MUFU.EX2 R106, R106 ;  /* 0x0000006a006a7308 */ /* 0x000fe20000000800 */
[----:B------:R-:W-:Y:S01]  /*5680*/  FADD R139, R124, R139 ;  /* 0x0000008b7c8b7221 */ /* 0x000fe20000000000 */
[----:B------:R-:W-:Y:S01]  /*5690*/  LDSM.16.M88.4 R92, [R22+0x1880] ;  /* 0x00188000165c783b */ /* 0x000fe20000000200 */
[----:B------:R-:W-:Y:S01]  /*56a0*/  FADD R104, R104, R147 ;  /* 0x0000009368687221 */ /* 0x000fe20000000000 */
[----:B------:R-:W-:Y:S04]  /*56b0*/  HMMA.16816.F32.BF16 R60, R84, R50, R60 ;  /* 0x00000032543c723c */ /* 0x000fe8000004183c */
[----:B------:R1:W2:Y:S01]  /*56c0*/  MUFU.EX2 R9, R48 ;  /* 0x0000003000097308 */ /* 0x0002a20000000800 */
[----:B------:R-:W-:-:S02]  /*56d0*/  FADD R36, R7, -R20 ;  /* 0x8000001407247221 */ /* 0x000fc40000000000 */
[----:B------:R-:W-:Y:S01]  /*56e0*/  FADD R139, R121, R139 ;  /* 0x0000008b798b7221 */ /* 0x000fe20000000000 */
[C---:B------:R-:W-:Y:S01]  /*56f0*/  HMMA.16816.F32.BF16 R112, R84.reuse, R58, R112 ;  /* 0x0000003a5470723c */ /* 0x040fe20000041870 */
[----:B------:R-:W-:Y:S03]  /*5700*/  LDSM.16.M88.4 R56, [R22+0x1080] ;  /* 0x001080001638783b */ /* 0x000fe60000000200 */
[----:B------:R-:W3:Y:S01]  /*5710*/  MUFU.EX2 R107, R107 ;  /* 0x0000006b006b7308 */ /* 0x000ee20000000800 */
[----:B-1----:R-:W1:Y:S01]  /*5720*/  LDSM.16.M88.4 R48, [R22+0x80] ;  /* 0x000080001630783b */ /* 0x002e620000000200 */
[----:B------:R-:W-:Y:S02]  /*5730*/  FADD R104, R105, R104 ;  /* 0x0000006869687221 */ /* 0x000fe40000000000 */
[C---:B------:R-:W-:Y:S01]  /*5740*/  HMMA.16816.F32.BF16 R64, R84.reuse, R98, R64 ;  /* 0x000000625440723c */ /* 0x040fe20000041840 */
[----:B------:R-:W4:Y:S03]  /*5750*/  LDSM.16.M88.4 R96, [R22+0x2880] ;  /* 0x002880001660783b */ /* 0x000f260000000200 */
[----:B------:R5:W-:Y:S04]  /*5760*/  MUFU.EX2 R7, R44 ;  /* 0x0000002c00077308 */ /* 0x000be80000000800 */
[----:B------:R-:W-:Y:S01]  /*5770*/  HMMA.16816.F32.BF16 R68, R84, R54, R68 ;  /* 0x000000365444723c */ /* 0x000fe20000041844 */
[----:B------:R-:W0:Y:S01]  /*5780*/  LDSM.16.M88.4 R52, [R22+0x880] ;  /* 0x000880001634783b */ /* 0x000e220000000200 */
[----:B------:R-:W-:-:S02]  /*5790*/  FADD R139, R120, R139 ;  /* 0x0000008b788b7221 */ /* 0x000fc40000000000 */
[----:B-----5:R-:W-:Y:S02]  /*57a0*/  FADD R44, R46, -R20 ;  /* 0x800000142e2c7221 */ /* 0x020fe40000000000 */
[----:B------:R-:W-:Y:S02]  /*57b0*/  FMUL R33, R36, 1.4426950216293334961 ;  /* 0x3fb8aa3b24217820 */ /* 0x000fe40000400000 */
[----:B------:R-:W-:Y:S02]  /*57c0*/  FMUL R44, R44, 1.4426950216293334961 ;  /* 0x3fb8aa3b2c2c7820 */ /* 0x000fe40000400000 */
[----:B------:R-:W-:Y:S02]  /*57d0*/  FADD R104, R122, R104 ;  /* 0x000000687a687221 */ /* 0x000fe40000000000 */
[----:B------:R-:W-:Y:S01]  /*57e0*/  FADD R139, R12, R139 ;  /* 0x0000008b0c8b7221 */ /* 0x000fe20000000000 */
[----:B------:R-:W-:Y:S01]  /*57f0*/  HMMA.16816.F32.BF16 R80, R84, R102, R80 ;  /* 0x000000665450723c */ /* 0x000fe20000041850 */
[----:B------:R-:W-:Y:S01]  /*5800*/  FADD R37, R37, -R20 ;  /* 0x8000001425257221 */ /* 0x000fe20000000000 */
[----:B------:R-:W-:Y:S01]  /*5810*/  MUFU.EX2 R33, R33 ;  /* 0x0000002100217308 */ /* 0x000fe20000000800 */
[----:B------:R-:W-:Y:S01]  /*5820*/  FADD R119, R119, R104 ;  /* 0x0000006877777221 */ /* 0x000fe20000000000 */
[----:B------:R-:W-:Y:S01]  /*5830*/  LDSM.16.M88.4 R100, [R22+0x3880] ;  /* 0x003880001664783b */ /* 0x000fe20000000200 */
[----:B------:R-:W-:-:S03]  /*5840*/  FADD R39, R39, -R20 ;  /* 0x8000001427277221 */ /* 0x000fc60000000000 */
[----:B------:R-:W-:Y:S01]  /*5850*/  HMMA.16816.F32.BF16 R72, R84, R90, R72 ;  /* 0x0000005a5448723c */ /* 0x000fe20000041848 */
[----:B------:R-:W5:Y:S01]  /*5860*/  LDSM.16.M88.4 R88, [R22+0x2080] ;  /* 0x002080001658783b */ /* 0x000f620000000200 */
[----:B------:R-:W0:Y:S01]  /*5870*/  MUFU.EX2 R44, R44 ;  /* 0x0000002c002c7308 */ /* 0x000e220000000800 */
[----:B------:R-:W-:Y:S02]  /*5880*/  FMUL R37, R37, 1.4426950216293334961 ;  /* 0x3fb8aa3b25257820 */ /* 0x000fe40000400000 */
[----:B------:R-:W-:Y:S02]  /*5890*/  FADD R119, R118, R119 ;  /* 0x0000007776777221 */ /* 0x000fe40000000000 */
[----:B------:R-:W-:Y:S02]  /*58a0*/  F2FP.BF16.PACK_AB R84, R34, R118 ;  /* 0x000000762254723e */ /* 0x000fe400000010ff */
[----:B--2---:R-:W-:Y:S01]  /*58b0*/  F2FP.BF16.PACK_AB R85, R9, R116 ;  /* 0x000000740955723e */ /* 0x004fe200000010ff */
[----:B------:R-:W-:Y:S01]  /*58c0*/  FADD R116, R116, R139 ;  /* 0x0000008b74747221 */ /* 0x000fe20000000000 */
[----:B------:R-:W-:-:S02]  /*58d0*/  F2FP.BF16.PACK_AB R86, R3, R123 ;  /* 0x0000007b0356723e */ /* 0x000fc400000010ff */
[----:B---3--:R-:W-:Y:S01]  /*58e0*/  F2FP.BF16.PACK_AB R87, R107, R106 ;  /* 0x0000006a6b57723e */ /* 0x008fe200000010ff */
[----:B------:R-:W-:Y:S02]  /*58f0*/  FMUL R39, R39, 1.4426950216293334961 ;  /* 0x3fb8aa3b27277820 */ /* 0x000fe40000400000 */
[----:B------:R-:W-:Y:S02]  /*5900*/  FADD R36, R35, -R17 ;  /* 0x8000001123247221 */ /* 0x000fe40000000000 */
[----:B------:R-:W-:Y:S01]  /*5910*/  FADD R9, R9, R116 ;  /* 0x0000007409097221 */ /* 0x000fe20000000000 */
[----:B------:R2:W-:Y:S01]  /*5920*/  MUFU.EX2 R35, R37 ;  /* 0x0000002500237308 */ /* 0x0005e20000000800 */
[----:B------:R-:W-:Y:S01]  /*5930*/  FADD R34, R34, R119 ;  /* 0x0000007722227221 */ /* 0x000fe20000000000 */
[----:B0-----:R-:W-:Y:S01]  /*5940*/  HMMA.16816.F32.BF16 R76, R84, R40, R76 ;  /* 0x00000028544c723c */ /* 0x001fe2000004184c */
[----:B------:R-:W-:Y:S02]  /*5950*/  FADD R106, R106, R9 ;  /* 0x000000096a6a7221 */ /* 0x000fe40000000000 */
[----:B------:R-:W-:-:S03]  /*5960*/  FADD R34, R123, R34 ;  /* 0x000000227b227221 */ /* 0x000fc60000000000 */
[----:B------:R-:W0:Y:S01]  /*5970*/  MUFU.EX2 R46, R39 ;  /* 0x00000027002e7308 */ /* 0x000e220000000800 */
[----:B--2---:R-:W-:Y:S02]  /*5980*/  FADD R37, R27, -R17 ;  /* 0x800000111b257221 */ /* 0x004fe40000000000 */
[--C-:B------:R-:W-:Y:S02]  /*5990*/  FADD R41, R13, -R20.reuse ;  /* 0x800000140d297221 */ /* 0x100fe40000000000 */
[----:B------:R-:W-:Y:S02]  /*59a0*/  FMUL R37, R37, 1.4426950216293334961 ;  /* 0x3fb8aa3b25257820 */ /* 0x000fe40000400000 */
[----:B------:R-:W-:Y:S02]  /*59b0*/  FMUL R36, R36, 1.4426950216293334961 ;  /* 0x3fb8aa3b24247820 */ /* 0x000fe40000400000 */
[----:B------:R-:W-:Y:S02]  /*59c0*/  FMUL R47, R41, 1.4426950216293334961 ;  /* 0x3fb8aa3b292f7820 */ /* 0x000fe40000400000 */
[----:B------:R-:W-:-:S02]  /*59d0*/  FADD R41, R18, -R20 ;  /* 0x8000001412297221 */ /* 0x000fc40000000000 */
[----:B------:R-:W-:Y:S01]  /*59e0*/  FADD R106, R107, R106 ;  /* 0x0000006a6b6a7221 */ /* 0x000fe20000000000 */
[----:B------:R2:W-:Y:S01]  /*59f0*/  MUFU.EX2 R40, R37 ;  /* 0x0000002500287308 */ /* 0x0005e20000000800 */
[----:B------:R-:W-:Y:S02]  /*5a00*/  FADD R3, R3, R34 ;  /* 0x0000002203037221 */ /* 0x000fe40000000000 */
[----:B------:R-:W-:Y:S02]  /*5a10*/  FADD R29, R29, -R17 ;  /* 0x800000111d1d7221 */ /* 0x000fe40000000000 */
[----:B------:R-:W-:Y:S02]  /*5a20*/  FMUL R41, R41, 1.4426950216293334961 ;  /* 0x3fb8aa3b29297820 */ /* 0x000fe40000400000 */
[----:B------:R-:W-:Y:S01]  /*5a30*/  FADD R12, R6, -R20 ;  /* 0x80000014060c7221 */ /* 0x000fe20000000000 */
[----:B------:R3:W-:Y:S01]  /*5a40*/  MUFU.EX2 R27, R36 ;  /* 0x00000024001b7308 */ /* 0x0007e20000000800 */
[----:B--2---:R-:W-:Y:S01]  /*5a50*/  F2FP.BF16.PACK_AB R37, R44, R33 ;  /* 0x000000212c25723e */ /* 0x004fe200000010ff */
[----:B------:R-:W-:-:S02]  /*5a60*/  FADD R33, R33, R106 ;  /* 0x0000006a21217221 */ /* 0x000fc40000000000 */
[----:B------:R-:W-:-:S04]  /*5a70*/  FMUL R29, R29, 1.4426950216293334961 ;  /* 0x3fb8aa3b1d1d7820 */ /* 0x000fc80000400000 */
[----:B------:R-:W-:Y:S01]  /*5a80*/  MUFU.EX2 R4, R4 ;  /* 0x0000000400047308 */ /* 0x000fe20000000800 */
[----:B---3--:R-:W-:Y:S01]  /*5a90*/  F2FP.BF16.PACK_AB R36, R45, R26 ;  /* 0x0000001a2d24723e */ /* 0x008fe200000010ff */
[----:B------:R-:W-:Y:S02]  /*5aa0*/  FADD R26, R26, R3 ;  /* 0x000000031a1a7221 */ /* 0x000fe40000000000 */
[----:B------:R-:W-:Y:S01]  /*5ab0*/  FADD R8, R8, -R20 ;  /* 0x8000001408087221 */ /* 0x000fe20000000000 */
[----:B0-----:R-:W-:-:S03]  /*5ac0*/  F2FP.BF16.PACK_AB R39, R35, R46 ;  /* 0x0000002e2327723e */ /* 0x001fc600000010ff */
[----:B------:R-:W0:Y:S01]  /*5ad0*/  MUFU.EX2 R18, R47 ;  /* 0x0000002f00127308 */ /* 0x000e220000000800 */
[----:B------:R-:W-:Y:S01]  /*5ae0*/  FMUL R12, R12, 1.4426950216293334961 ;  /* 0x3fb8aa3b0c0c7820 */ /* 0x000fe20000400000 */
[----:B------:R-:W-:Y:S01]  /*5af0*/  F2FP.BF16.PACK_AB R38, R117, R28 ;  /* 0x0000001c7526723e */ /* 0x000fe200000010ff */
[----:B------:R-:W-:Y:S02]  /*5b00*/  FADD R33, R44, R33 ;  /* 0x000000212c217221 */ /* 0x000fe40000000000 */
[----:B------:R-:W-:-:S03]  /*5b10*/  FMUL R31, R31, 1.4426950216293334961 ;  /* 0x3fb8aa3b1f1f7820 */ /* 0x000fc60000400000 */
[----:B------:R-:W-:Y:S01]  /*5b20*/  MUFU.EX2 R11, R11 ;  /* 0x0000000b000b7308 */ /* 0x000fe20000000800 */
[----:B------:R-:W-:Y:S01]  /*5b30*/  FADD R45, R45, R26 ;  /* 0x0000001a2d2d7221 */ /* 0x000fe20000000000 */
[----:B-1----:R-:W-:Y:S01]  /*5b40*/  HMMA.16816.F32.BF16 R60, R84, R48, R60 ;  /* 0x00000030543c723c */ /* 0x002fe2000004183c */
[----:B------:R-:W-:Y:S01]  /*5b50*/  FADD R3, R30, -R20 ;  /* 0x800000141e037221 */ /* 0x000fe20000000000 */
[----:B------:R-:W-:Y:S04]  /*5b60*/  LDSM.16.M88.4 R104, [R153+0x80] ;  /* 0x000080009968783b */ /* 0x000fe80000000200 */
[----:B------:R-:W1:Y:S01]  /*5b70*/  MUFU.EX2 R6, R41 ;  /* 0x0000002900067308 */ /* 0x000e620000000800 */
[----:B------:R-:W-:Y:S02]  /*5b80*/  FMUL R9, R8, 1.4426950216293334961 ;  /* 0x3fb8aa3b08097820 */ /* 0x000fe40000400000 */
[----:B------:R-:W-:-:S02]  /*5b90*/  FADD R46, R46, R33 ;  /* 0x000000212e2e7221 */ /* 0x000fc40000000000 */
[----:B------:R-:W-:-:S03]  /*5ba0*/  FADD R28, R28, R45 ;  /* 0x0000002d1c1c7221 */ /* 0x000fc60000000000 */
[----:B------:R-:W-:Y:S01]  /*5bb0*/  MUFU.EX2 R13, R29 ;  /* 0x0000001d000d7308 */ /* 0x000fe20000000800 */
[----:B------:R-:W-:Y:S01]  /*5bc0*/  FADD R8, R5, -R20 ;  /* 0x8000001405087221 */ /* 0x000fe20000000000 */
[----:B------:R-:W-:Y:S01]  /*5bd0*/  HMMA.16816.F32.BF16 R112, R84, R56, R112 ;  /* 0x000000385470723c */ /* 0x000fe20000041870 */
[----:B------:R-:W-:-:S05]  /*5be0*/  FADD R117, R117, R28 ;  /* 0x0000001c75757221 */ /* 0x000fca0000000000 */
[----:B------:R2:W3:Y:S02]  /*5bf0*/  MUFU.EX2 R29, R12 ;  /* 0x0000000c001d7308 */ /* 0x0004e40000000800 */
[----:B------:R-:W-:Y:S01]  /*5c00*/  HMMA.16816.F32.BF16 R108, R84, R92, R108 ;  /* 0x0000005c546c723c */ /* 0x000fe2000004186c */
[----:B------:R-:W-:-:S05]  /*5c10*/  FMUL R26, R8, 1.4426950216293334961 ;  /* 0x3fb8aa3b081a7820 */ /* 0x000fca0000400000 */
[----:B------:R0:W1:Y:S01]  /*5c20*/  MUFU.EX2 R30, R9 ;  /* 0x00000009001e7308 */ /* 0x0000620000000800 */
[----:B--2---:R-:W-:Y:S01]  /*5c30*/  FMUL R12, R3, 1.4426950216293334961 ;  /* 0x3fb8aa3b030c7820 */ /* 0x004fe20000400000 */
[C---:B----4-:R-:W-:Y:S01]  /*5c40*/  HMMA.16816.F32.BF16 R64, R84.reuse, R96, R64 ;  /* 0x000000605440723c */ /* 0x050fe20000041840 */
[----:B------:R-:W-:Y:S02]  /*5c50*/  FADD R3, R35, R46 ;  /* 0x0000002e23037221 */ /* 0x000fe40000000000 */
[----:B------:R-:W-:Y:S01]  /*5c60*/  FADD R8, R32, -R20 ;  /* 0x8000001420087221 */ /* 0x000fe20000000000 */
[----:B------:R-:W-:Y:S02]  /*5c70*/  LDSM.16.M88.4 R44, [R153+0x2080] ;  /* 0x00208000992c783b */ /* 0x000fe40000000200 */
[----:B------:R-:W2:Y:S02]  /*5c80*/  MUFU.EX2 R31, R31 ;  /* 0x0000001f001f7308 */ /* 0x000ea40000000800 */
[----:B------:R-:W-:Y:S01]  /*5c90*/  HMMA.16816.F32.BF16 R68, R84, R52, R68 ;  /* 0x000000345444723c */ /* 0x000fe20000041844 */
[----:B0-----:R-:W-:Y:S01]  /*5ca0*/  FADD R9, R18, R3 ;  /* 0x0000000312097221 */ /* 0x001fe20000000000 */
[----:B------:R-:W-:Y:S04]  /*5cb0*/  LDSM.16.M88.4 R32, [R153+0x2880] ;  /* 0x002880009920783b */ /* 0x000fe80000000200 */
[----:B------:R0:W4:Y:S01]  /*5cc0*/  MUFU.EX2 R5, R12 ;  /* 0x0000000c00057308 */ /* 0x0001220000000800 */
[----:B------:R-:W-:-:S02]  /*5cd0*/  FMUL R8, R8, 1.4426950216293334961 ;  /* 0x3fb8aa3b08087820 */ /* 0x000fc40000400000 */
[----:B------:R-:W-:Y:S02]  /*5ce0*/  FADD R10, R10, -R20 ;  /* 0x800000140a0a7221 */ /* 0x000fe40000000000 */
[----:B-1----:R-:W-:Y:S02]  /*5cf0*/  FADD R28, R6, R9 ;  /* 0x00000009061c7221 */ /* 0x002fe40000000000 */
[----:B0-----:R-:W-:Y:S01]  /*5d00*/  FADD R12, R4, R117 ;  /* 0x00000075040c7221 */ /* 0x001fe20000000000 */
[----:B------:R-:W0:Y:S03]  /*5d10*/  MUFU.EX2 R26, R26 ;  /* 0x0000001a001a7308 */ /* 0x000e260000000800 */
[----:B------:R-:W-:Y:S01]  /*5d20*/  FADD R12, R11, R12 ;  /* 0x0000000c0b0c7221 */ /* 0x000fe20000000000 */
[----:B-----5:R-:W-:Y:S01]  /*5d30*/  HMMA.16816.F32.BF16 R80, R84, R88, R80 ;  /* 0x000000585450723c */ /* 0x020fe20000041850 */
[----:B------:R-:W-:-:S02]  /*5d40*/  FMUL R10, R10, 1.4426950216293334961 ;  /* 0x3fb8aa3b0a0a7820 */ /* 0x000fc40000400000 */
[----:B---3--:R-:W-:Y:S01]  /*5d50*/  FADD R9, R29, R28 ;  /* 0x0000001c1d097221 */ /* 0x008fe20000000000 */
[----:B------:R1:W3:Y:S04]  /*5d60*/  MUFU.EX2 R3, R8 ;  /* 0x0000000800037308 */ /* 0x0002e80000000800 */
[----:B------:R-:W-:Y:S01]  /*5d70*/  HMMA.16816.F32.BF16 R72, R84, R100, R72 ;  /* 0x000000645448723c */ /* 0x000fe20000041848 */
[----:B------:R-:W-:-:S06]  /*5d80*/  FADD R28, R30, R9 ;  /* 0x000000091e1c7221 */ /* 0x000fcc0000000000 */
[----:B------:R-:W-:Y:S02]  /*5d90*/  FADD R84, R25, R12 ;  /* 0x0000000c19547221 */ /* 0x000fe40000000000 */
[----:B------:R5:W3:Y:S02]  /*5da0*/  MUFU.EX2 R12, R10 ;  /* 0x0000000a000c7308 */ /* 0x000ae40000000800 */
[----:B--2---:R-:W-:Y:S02]  /*5db0*/  FADD R84, R31, R84 ;  /* 0x000000541f547221 */ /* 0x004fe40000000000 */
[----:B----4-:R-:W-:Y:S02]  /*5dc0*/  FADD R9, R5, R28 ;  /* 0x0000001c05097221 */ /* 0x010fe40000000000 */
[----:B-1----:R-:W-:Y:S01]  /*5dd0*/  FADD R8, R7, R84 ;  /* 0x0000005407087221 */ /* 0x002fe20000000000 */
[----:B------:R-:W-:Y:S01]  /*5de0*/  HMMA.16816.F32.BF16 R60, R36, R50, R60 ;  /* 0x00000032243c723c */ /* 0x000fe2000004183c */
[----:B0-----:R-:W-:Y:S01]  /*5df0*/  FADD R28, R26, R9 ;  /* 0x000000091a1c7221 */ /* 0x001fe20000000000 */
[----:B------:R-:W-:Y:S01]  /*5e00*/  LDSM.16.M88.4 R48, [R153+0x880] ;  /* 0x000880009930783b */ /* 0x000fe20000000200 */
[----:B------:R-:W-:Y:S01]  /*5e10*/  FADD R41, R27, R8 ;  /* 0x000000081b297221 */ /* 0x000fe20000000000 */
[----:B------:R-:W-:-:S04]  /*5e20*/  F2FP.BF16.PACK_AB R8, R11, R4 ;  /* 0x000000040b08723e */ /* 0x000fc800000010ff */
[----:B------:R-:W-:Y:S01]  /*5e30*/  HMMA.16816.F32.BF16 R112, R36, R58, R112 ;  /* 0x0000003a2470723c */ /* 0x000fe20000041870 */
[----:B------:R-:W-:Y:S01]  /*5e40*/  LDSM.16.M88.4 R56, [R153+0x3080] ;  /* 0x003080009938783b */ /* 0x000fe20000000200 */
[----:B---3--:R-:W-:-:S06]  /*5e50*/  FADD R11, R3, R28 ;  /* 0x0000001c030b7221 */ /* 0x008fcc0000000000 */
[----:B------:R-:W-:Y:S01]  /*5e60*/  HMMA.16816.F32.BF16 R108, R36, R94, R108 ;  /* 0x0000005e246c723c */ /* 0x000fe2000004186c */
[----:B------:R-:W-:Y:S01]  /*5e70*/  LDSM.16.M88.4 R92, [R153+0x1880] ;  /* 0x00188000995c783b */ /* 0x000fe20000000200 */
[----:B------:R-:W-:-:S06]  /*5e80*/  FADD R4, R40, R41 ;  /* 0x0000002928047221 */ /* 0x000fcc0000000000 */
[----:B------:R-:W-:Y:S01]  /*5e90*/  HMMA.16816.F32.BF16 R96, R36, R98, R64 ;  /* 0x000000622460723c */ /* 0x000fe20000041840 */
[----:B------:R-:W-:Y:S01]  /*5ea0*/  LDSM.16.M88.4 R64, [R153+0x1080] ;  /* 0x001080009940783b */ /* 0x000fe20000000200 */
[----:B------:R-:W-:-:S06]  /*5eb0*/  F2FP.BF16.PACK_AB R9, R6, R18 ;  /* 0x000000120609723e */ /* 0x000fcc00000010ff */
[----:B------:R-:W-:Y:S01]  /*5ec0*/  HMMA.16816.F32.BF16 R68, R36, R54, R68 ;  /* 0x000000362444723c */ /* 0x000fe20000041844 */
[----:B------:R-:W-:Y:S01]  /*5ed0*/  LDSM.16.M88.4 R52, [R153+0x3880] ;  /* 0x003880009934783b */ /* 0x000fe20000000200 */
[----:B-----5:R-:W-:Y:S01]  /*5ee0*/  F2FP.BF16.PACK_AB R10, R31, R25 ;  /* 0x000000191f0a723e */ /* 0x020fe200000010ff */
[----:B------:R-:W-:Y:S02]  /*5ef0*/  FADD R18, R12, R11 ;  /* 0x0000000b0c127221 */ /* 0x000fe40000000000 */
[----:B------:R-:W-:-:S03]  /*5f00*/  FADD R25, R13, R4 ;  /* 0x000000040d197221 */ /* 0x000fc60000000000 */
[C---:B------:R-:W-:Y:S01]  /*5f10*/  HMMA.16816.F32.BF16 R76, R36.reuse, R42, R76 ;  /* 0x0000002a244c723c */ /* 0x040fe2000004184c */
[----:B------:R-:W0:Y:S04]  /*5f20*/  SHFL.BFLY PT, R42, R18, 0x2, 0x1f ;  /* 0x0c401f00122a7f89 */ /* 0x000e2800000e0000 */
[----:B------:R-:W1:Y:S03]  /*5f30*/  SHFL.BFLY PT, R41, R25, 0x2, 0x1f ;  /* 0x0c401f0019297f89 */ /* 0x000e6600000e0000 */
[C---:B------:R-:W-:Y:S01]  /*5f40*/  HMMA.16816.F32.BF16 R80, R36.reuse, R90, R80 ;  /* 0x0000005a2450723c */ /* 0x040fe20000041850 */
[----:B------:R-:W2:Y:S07]  /*5f50*/  S2R R85, SR_CTAID.X ;  /* 0x0000000000557919 */ /* 0x000eae0000002500 */
[----:B------:R-:W-:Y:S01]  /*5f60*/  HMMA.16816.F32.BF16 R72, R36, R102, R72 ;  /* 0x000000662448723c */ /* 0x000fe20000041848 */
[----:B------:R-:W-:-:S02]  /*5f70*/  F2FP.BF16.PACK_AB R11, R30, R29 ;  /* 0x0000001d1e0b723e */ /* 0x000fc400000010ff */
[----:B------:R-:W-:Y:S02]  /*5f80*/  F2FP.BF16.PACK_AB R4, R27, R7 ;  /* 0x000000071b04723e */ /* 0x000fe400000010ff */
[----:B------:R-:W-:Y:S01]  /*5f90*/  F2FP.BF16.PACK_AB R7, R12, R3 ;  /* 0x000000030c07723e */ /* 0x000fe200000010ff */
[----:B0-----:R-:W-:Y:S02]  /*5fa0*/  FADD R42, R18, R42 ;  /* 0x0000002a122a7221 */ /* 0x001fe40000000000 */
[C---:B------:R-:W-:Y:S01]  /*5fb0*/  HMMA.16816.F32.BF16 R60, R8.reuse, R104, R60 ;  /* 0x00000068083c723c */ /* 0x040fe2000004183c */
[----:B-1----:R-:W-:Y:S02]  /*5fc0*/  FADD R41, R25, R41 ;  /* 0x0000002919297221 */ /* 0x002fe40000000000 */
[----:B------:R-:W0:Y:S05]  /*5fd0*/  SHFL.BFLY PT, R3, R42, 0x1, 0x1f ;  /* 0x0c201f002a037f89 */ /* 0x000e2a00000e0000 */
[----:B------:R-:W-:Y:S01]  /*5fe0*/  HMMA.16816.F32.BF16 R68, R8, R48, R68 ;  /* 0x000000300844723c */ /* 0x000fe20000041844 */
[----:B------:R-:W1:Y:S01]  /*5ff0*/  SHFL.BFLY PT, R12, R41, 0x1, 0x1f ;  /* 0x0c201f00290c7f89 */ /* 0x000e6200000e0000 */
[----:B--2---:R-:W-:-:S06]  /*6000*/  IMAD.SHL.U32 R85, R85, 0x40, RZ ;  /* 0x0000004055557824 */ /* 0x004fcc00078e00ff */
[C---:B------:R-:W-:Y:S08]  /*6010*/  HMMA.16816.F32.BF16 R112, R8.reuse, R64, R112 ;  /* 0x000000400870723c */ /* 0x040ff00000041870 */
[C---:B------:R-:W-:Y:S08]  /*6020*/  HMMA.16816.F32.BF16 R108, R8.reuse, R92, R108 ;  /* 0x0000005c086c723c */ /* 0x040ff0000004186c */
[C---:B------:R-:W-:Y:S08]  /*6030*/  HMMA.16816.F32.BF16 R28, R8.reuse, R44, R80 ;  /* 0x0000002c081c723c */ /* 0x040ff00000041850 */
[C---:B------:R-:W-:Y:S08]  /*6040*/  HMMA.16816.F32.BF16 R96, R8.reuse, R32, R96 ;  /* 0x000000200860723c */ /* 0x040ff00000041860 */
[C---:B------:R-:W-:Y:S08]  /*6050*/  HMMA.16816.F32.BF16 R36, R8.reuse, R56, R76 ;  /* 0x000000380824723c */ /* 0x040ff0000004184c */
[----:B------:R-:W-:Y:S01]  /*6060*/  HMMA.16816.F32.BF16 R8, R8, R52, R72 ;  /* 0x000000340808723c */ /* 0x000fe20000041848 */
[----:B------:R-:W-:Y:S01]  /*6070*/  UIADD3 UR4, UR4, 0x80, URZ ;  /* 0x0000008004047890 */ /* 0x000fe2000fffe03f */
[----:B------:R-:W-:-:S02]  /*6080*/  IADD3 R85, R85, 0x40, RZ ;  /* 0x0000004055557810 */ /* 0x000fc40007ffe0ff */
[----:B------:R-:W-:-:S03]  /*6090*/  F2FP.BF16.PACK_AB R5, R26, R5 ;  /* 0x000000051a05723e */ /* 0x000fc600000010ff */
[----:B------:R-:W-:Y:S02]  /*60a0*/  ISETP.LE.AND P0, PT, R85, UR4, PT ;  /* 0x0000000455007c0c */ /* 0x000fe4000bf03270 */
[----:B------:R-:W-:Y:S01]  /*60b0*/  F2FP.BF16.PACK_AB R6, R13, R40 ;  /* 0x000000280d06723e */ /* 0x000fe200000010ff */
[----:B0-----:R-:W-:Y:S02]  /*60c0*/  FADD R42, R42, R3 ;  /* 0x000000032a2a7221 */ /* 0x001fe40000000000 */
[----:B-1----:R-:W-:-:S04]  /*60d0*/  FADD R41, R41, R12 ;  /* 0x0000000c29297221 */ /* 0x002fc80000000000 */
[----:B------:R-:W-:Y:S01]  /*60e0*/  HMMA.16816.F32.BF16 R104, R4, R106, R60 ;  /* 0x0000006a0468723c */ /* 0x000fe2000004183c */
[----:B------:R-:W-:Y:S02]  /*60f0*/  FFMA R137, R23, R137, R42 ;  /* 0x0000008917897223 */ /* 0x000fe4000000002a */
[----:B------:R-:W-:-:S05]  /*6100*/  FFMA R138, R24, R138, R41 ;  /* 0x0000008a188a7223 */ /* 0x000fca0000000029 */
[----:B------:R-:W-:Y:S01]  /*6110*/  HMMA.16816.F32.BF16 R80, R4, R50, R68 ;  /* 0x000000320450723c */ /* 0x000fe20000041844 */
[----:B------:R-:W-:-:S07]  /*6120*/  IMAD.MOV.U32 R23, RZ, RZ, R20 ;  /* 0x000000ffff177224 */ /* 0x000fce00078e0014 */
[C---:B------:R-:W-:Y:S08]  /*6130*/  HMMA.16816.F32.BF16 R64, R4.reuse, R66, R112 ;  /* 0x000000420440723c */ /* 0x040ff00000041870 */
[C---:B------:R-:W-:Y:S08]  /*6140*/  HMMA.16816.F32.BF16 R92, R4.reuse, R94, R108 ;  /* 0x0000005e045c723c */ /* 0x040ff0000004186c */
[----:B------:R-:W-:Y:S01]  /*6150*/  HMMA.16816.F32.BF16 R76, R4, R46, R28 ;  /* 0x0000002e044c723c */ /* 0x000fe2000004181c */
[----:B------:R-:W-:-:S07]  /*6160*/  IMAD.MOV.U32 R108, RZ, RZ, R17 ;  /* 0x000000ffff6c7224 */ /* 0x000fce00078e0011 */
[C---:B------:R-:W-:Y:S08]  /*6170*/  HMMA.16816.F32.BF16 R72, R4.reuse, R34, R96 ;  /* 0x000000220448723c */ /* 0x040ff00000041860 */
[C---:B------:R-:W-:Y:S08]  /*6180*/  HMMA.16816.F32.BF16 R56, R4.reuse, R58, R36 ;  /* 0x0000003a0438723c */ /* 0x040ff00000041824 */
[----:B------:R-:W-:Y:S07]  /*6190*/  HMMA.16816.F32.BF16 R52, R4, R54, R8 ;  /* 0x000000360434723c */ /* 0x000fee0000041808 */
[----:B------:R-:W-:-:S04]  /*61a0*/  IMAD.MOV.U32 R4, RZ, RZ, 0x80 ;  /* 0x00000080ff047424 */ /* 0x000fc800078e00ff */
[C---:B------:R-:W-:Y:S02]  /*61b0*/  IMAD R2, R4.reuse, c[0x0][0x1b4], R2 ;  /* 0x00006d0004027a24 */ /* 0x040fe400078e0202 */
[----:B------:R-:W-:Y:S01]  /*61c0*/  IMAD R19, R4, c[0x0][0x1a4], R19 ;  /* 0x0000690004137a24 */ /* 0x000fe200078e0213 */
[----:B------:R-:W-:Y:S01]  /*61d0*/  @P0 CALL.REL.NOINC `(.L_x_0) ;  /* 0x0000001000000944 */ /* 0x000fe20003c00000 */
[----:B------:R-:W-:Y:S05]  /*61e0*/  BRA `(.L_x_1) ;  /* 0xffffb8a000007947 */ /* 0x000fea000383ffff */
.L_x_0:
[----:B------:R-:W0:Y:S01]  /*61f0*/  S2R R0, SR_TID.X ;  /* 0x0000000000007919 */ /* 0x000e220000002100 */
[----:B------:R-:W-:Y:S01]  /*6200*/  FSETP.GEU.AND P2, PT, R138, 1.175494350822287508e-38, PT ;  /* 0x008000008a00780b */ /* 0x000fe20003f4e000 */
[----:B------:R-:W-:Y:S01]  /*6210*/  IMAD.MOV.U32 R49, RZ, RZ, 0x3dc6b27f ;  /* 0x3dc6b27fff317424 */ /* 0x000fe200078e00ff */
[C---:B------:R-:W-:Y:S01]  /*6220*/  FSETP.GEU.AND P3, PT, R137.reuse, 1.175494350822287508e-38, PT ;  /* 0x008000008900780b */ /* 0x040fe20003f6e000 */
[----:B------:R-:W1:Y:S01]  /*6230*/  S2R R70, SR_TID.X ;  /* 0x0000000000467919 */ /* 0x000e620000002100 */
[----:B------:R-:W-:-:S03]  /*6240*/  FSETP.GT.AND P1, PT, |R137|, 8.50705917302346158658e+37, PT ;  /* 0x7e8000008900780b */ /* 0x000fc60003f24200 */
[----:B------:R-:W2:Y:S04]  /*6250*/  S2R R2, SR_TID.X ;  /* 0x0000000000027919 */ /* 0x000ea80000002100 */
[----:B------:R-:W3:Y:S04]  /*6260*/  S2R R63, SR_CTAID.X ;  /* 0x00000000003f7919 */ /* 0x000ee80000002500 */
[----:B------:R-:W4:Y:S02]  /*6270*/  S2R R16, SR_TID.X ;  /* 0x0000000000107919 */ /* 0x000f240000002100 */
[----:B------:R-:W-:-:S02]  /*6280*/  @P1 FMUL R55, R55, 0.25 ;  /* 0x3e80000037371820 */ /* 0x000fc40000400000 */
[----:B------:R-:W5:Y:S01]  /*6290*/  S2R R69, SR_CTAID.Y ;  /* 0x0000000000457919 */ /* 0x000f620000002600 */
[----:B------:R-:W-:Y:S02]  /*62a0*/  @P1 FMUL R54, R54, 0.25 ;  /* 0x3e80000036361820 */ /* 0x000fe40000400000 */
[----:B------:R-:W-:Y:S01]  /*62b0*/  @P1 FMUL R59, R59, 0.25 ;  /* 0x3e8000003b3b1820 */ /* 0x000fe20000400000 */
[----:B0-----:R-:W-:Y:S01]  /*62c0*/  LOP3.LUT R0, R0, 0xc0, RZ, 0xc0, !PT ;  /* 0x000000c000007812 */ /* 0x001fe200078ec0ff */
[----:B------:R-:W-:Y:S01]  /*62d0*/  @P1 FMUL R58, R58, 0.25 ;  /* 0x3e8000003a3a1820 */ /* 0x000fe20000400000 */
[----:B------:R-:W0:Y:S01]  /*62e0*/  S2R R39, SR_TID.X ;  /* 0x0000000000277919 */ /* 0x000e220000002100 */
[----:B------:R-:W-:Y:S01]  /*62f0*/  @P1 FMUL R75, R75, 0.25 ;  /* 0x3e8000004b4b1820 */ /* 0x000fe20000400000 */
[----:B------:R-:W-:Y:S01]  /*6300*/  ISETP.NE.U32.AND P0, PT, R0, RZ, PT ;  /* 0x000000ff0000720c */ /* 0x000fe20003f05070 */
[C---:B-1----:R-:W-:Y:S01]  /*6310*/  IMAD.SHL.U32 R5, R70.reuse, 0x100, RZ ;  /* 0x0000010046057824 */ /* 0x042fe200078e00ff */
[C---:B------:R-:W-:Y:S01]  /*6320*/  LOP3.LUT R0, R70.reuse, 0x1c, RZ, 0xc0, !PT ;  /* 0x0000001c46007812 */ /* 0x040fe200078ec0ff */
[----:B------:R-:W-:Y:S01]  /*6330*/  IMAD.SHL.U32 R11, R70, 0x4, RZ ;  /* 0x00000004460b7824 */ /* 0x000fe200078e00ff */
[----:B--2---:R-:W-:Y:S01]  /*6340*/  LOP3.LUT R3, R2, 0x60, RZ, 0xc0, !PT ;  /* 0x0000006002037812 */ /* 0x004fe200078ec0ff */
[----:B------:R-:W-:Y:S01]  /*6350*/  IMAD.SHL.U32 R9, R70, 0x8, RZ ;  /* 0x0000000846097824 */ /* 0x000fe200078e00ff */
[----:B------:R-:W-:Y:S01]  /*6360*/  LOP3.LUT R6, R5, 0x1800, RZ, 0xc0, !PT ;  /* 0x0000180005067812 */ /* 0x000fe200078ec0ff */
[----:B------:R-:W-:Y:S01]  /*6370*/  @P1 FMUL R74, R74, 0.25 ;  /* 0x3e8000004a4a1820 */ /* 0x000fe20000400000 */
[----:B------:R-:W-:Y:S01]  /*6380*/  LEA R14, R3, R0, 0x1 ;  /* 0x00000000030e7211 */ /* 0x000fe200078e08ff */
[----:B------:R-:W-:Y:S01]  /*6390*/  FMUL R0, R138, 8388608 ;  /* 0x4b0000008a007820 */ /* 0x000fe20000400000 */
[C---:B------:R-:W-:Y:S01]  /*63a0*/  LOP3.LUT R3, R2.reuse, 0x7f, RZ, 0xc0, !PT ;  /* 0x0000007f02037812 */ /* 0x040fe200078ec0ff */
[----:B---3--:R-:W-:Y:S01]  /*63b0*/  IMAD.SHL.U32 R63, R63, 0x40, RZ ;  /* 0x000000403f3f7824 */ /* 0x008fe200078e00ff */
[----:B------:R-:W-:Y:S01]  /*63c0*/  LOP3.LUT R2, R2, 0x80, RZ, 0xc0, !PT ;  /* 0x0000008002027812 */ /* 0x000fe200078ec0ff */
[----:B------:R-:W-:Y:S01]  /*63d0*/  @P1 FMUL R79, R79, 0.25 ;  /* 0x3e8000004f4f1820 */ /* 0x000fe20000400000 */
[----:B------:R-:W-:Y:S01]  /*63e0*/  FSEL R61, R0, R138, !P2 ;  /* 0x0000008a003d7208 */ /* 0x000fe20005000000 */
[----:B------:R-:W-:Y:S01]  /*63f0*/  IMAD.SHL.U32 R8, R3, 0x10, RZ ;  /* 0x0000001003087824 */ /* 0x000fe200078e00ff */
[----:B------:R-:W-:Y:S01]  /*6400*/  SHF.R.U32.HI R13, RZ, 0x2, R2 ;  /* 0x00000002ff0d7819 */ /* 0x000fe20000011602 */
[----:B------:R-:W-:Y:S01]  /*6410*/  FMUL R2, R137, 8388608 ;  /* 0x4b00000089027820 */ /* 0x000fe20000400000 */
[----:B------:R-:W-:Y:S01]  /*6420*/  IADD3 R0, R61, -0x3f3504f3, RZ ;  /* 0xc0cafb0d3d007810 */ /* 0x000fe20007ffe0ff */
[----:B-----5:R-:W-:Y:S01]  /*6430*/  IMAD R4, R69, c[0x0][0x1c0], RZ ;  /* 0x0000700045047a24 */ /* 0x020fe200078e02ff */
[----:B----4-:R-:W-:Y:S01]  /*6440*/  LOP3.LUT R16, R16, 0x3, RZ, 0xc0, !PT ;  /* 0x0000000310107812 */ /* 0x010fe200078ec0ff */
[----:B------:R-:W-:Y:S01]  /*6450*/  @P1 FMUL R78, R78, 0.25 ;  /* 0x3e8000004e4e1820 */ /* 0x000fe20000400000 */
[----:B------:R-:W-:Y:S01]  /*6460*/  FSEL R68, R2, R137, !P3 ;  /* 0x0000008902447208 */ /* 0x000fe20005800000 */
[----:B------:R-:W-:Y:S01]  /*6470*/  @P1 FMUL R95, R95, 0.25 ;  /* 0x3e8000005f5f1820 */ /* 0x000fe20000400000 */
[----:B------:R-:W-:Y:S01]  /*6480*/  LOP3.LUT R2, R0, 0xff800000, RZ, 0xc0, !PT ;  /* 0xff80000000027812 */ /* 0x000fe200078ec0ff */
[----:B------:R-:W-:Y:S01]  /*6490*/  @P1 FMUL R94, R94, 0.25 ;  /* 0x3e8000005e5e1820 */ /* 0x000fe20000400000 */
[----:B------:R-:W-:Y:S01]  /*64a0*/  IADD3 R0, R68, -0x3f3504f3, RZ ;  /* 0xc0cafb0d44007810 */ /* 0x000fe20007ffe0ff */
[----:B------:R-:W-:Y:S01]  /*64b0*/  @P1 FMUL R67, R67, 0.25 ;  /* 0x3e80000043431820 */ /* 0x000fe20000400000 */
[----:B------:R-:W-:Y:S01]  /*64c0*/  LOP3.LUT R63, R63, 0x3f, R70, 0xf8, !PT ;  /* 0x0000003f3f3f7812 */ /* 0x000fe200078ef846 */
[----:B------:R1:W2:Y:S01]  /*64d0*/  I2F R3, R2 ;  /* 0x0000000200037306 */ /* 0x0002a20000201400 */
[----:B------:R-:W-:Y:S01]  /*64e0*/  LOP3.LUT R15, R11, 0xc0, RZ, 0xc0, !PT ;  /* 0x000000c00b0f7812 */ /* 0x000fe200078ec0ff */
[----:B------:R-:W-:Y:S01]  /*64f0*/  @P1 FMUL R66, R66, 0.25 ;  /* 0x3e80000042421820 */ /* 0x000fe20000400000 */
[----:B------:R-:W-:Y:S01]  /*6500*/  LOP3.LUT R13, R8, R13, RZ, 0x3c, !PT ;  /* 0x0000000d080d7212 */ /* 0x000fe200078e3cff */
[----:B------:R-:W-:Y:S01]  /*6510*/  IMAD R8, R16, 0x20, R6 ;  /* 0x0000002010087824 */ /* 0x000fe200078e0206 */
[----:B------:R-:W-:Y:S01]  /*6520*/  LOP3.LUT R11, R0, 0xff800000, RZ, 0xc0, !PT ;  /* 0xff800000000b7812 */ /* 0x000fe200078ec0ff */
[C---:B------:R-:W-:Y:S01]  /*6530*/  IMAD.HI R6, R4.reuse, 0x2, RZ ;  /* 0x0000000204067827 */ /* 0x040fe200078e02ff */
[----:B------:R-:W-:Y:S01]  /*6540*/  SHF.L.U32 R0, R4, 0x1, RZ ;  /* 0x0000000104007819 */ /* 0x000fe200000006ff */
[----:B------:R-:W-:Y:S01]  /*6550*/  BAR.SYNC.DEFER_BLOCKING 0x0 ;  /* 0x0000000000007b1d */ /* 0x000fe20000010000 */
[----:B------:R-:W-:Y:S01]  /*6560*/  FSEL R4, RZ, -23, P3 ;  /* 0xc1b80000ff047808 */ /* 0x000fe20001800000 */
[----:B------:R-:W-:Y:S01]  /*6570*/  IMAD R7, R63, c[0x0][0x1c4], RZ ;  /* 0x000071003f077a24 */ /* 0x000fe200078e02ff */
[C---:B------:R-:W-:Y:S01]  /*6580*/  FSETP.GEU.AND P3, PT, |R137|.reuse, 1.175494350822287508e-38, PT ;  /* 0x008000008900780b */ /* 0x040fe20003f6e200 */
[----:B------:R-:W-:Y:S01]  /*6590*/  @P1 FMUL R137, R137, 0.25 ;  /* 0x3e80000089891820 */ /* 0x000fe20000400000 */
[----:B------:R-:W-:Y:S01]  /*65a0*/  LOP3.LUT R10, R9, 0x38, RZ, 0xc0, !PT ;  /* 0x00000038090a7812 */ /* 0x000fe200078ec0ff */
[C---:B------:R-:W-:Y:S01]  /*65b0*/  IMAD.SHL.U32 R9, R7.reuse, 0x2, RZ ;  /* 0x0000000207097824 */ /* 0x040fe200078e00ff */
[----:B------:R-:W-:Y:S01]  /*65c0*/  SHF.R.U32.HI R12, RZ, 0x1, R70 ;  /* 0x00000001ff0c7819 */ /* 0x000fe20000011646 */
[----:B------:R-:W-:Y:S01]  /*65d0*/  IMAD.HI R7, R7, 0x2, RZ ;  /* 0x0000000207077827 */ /* 0x000fe200078e02ff */
[----:B-1----:R-:W-:Y:S01]  /*65e0*/  IADD3 R2, R61, -R2, RZ ;  /* 0x800000023d027210 */ /* 0x002fe20007ffe0ff */
[----:B------:R-:W-:Y:S01]  /*65f0*/  I2F R5, R11 ;  /* 0x0000000b00057306 */ /* 0x000fe20000201400 */
[----:B------:R-:W-:Y:S01]  /*6600*/  IADD3 R60, P4, P5, R9, c[0x0][0x178], R0 ;  /* 0x00005e00093c7a10 */ /* 0x000fe20007d9e000 */
[----:B------:R-:W-:Y:S01]  /*6610*/  @P1 FMUL R83, R83, 0.25 ;  /* 0x3e80000053531820 */ /* 0x000fe20000400000 */
[----:B------:R-:W-:Y:S01]  /*6620*/  FSEL R0, RZ, -23, P2 ;  /* 0xc1b80000ff007808 */ /* 0x000fe20001000000 */
[----:B------:R-:W-:Y:S01]  /*6630*/  @P1 FMUL R82, R82, 0.25 ;  /* 0x3e80000052521820 */ /* 0x000fe20000400000 */
[----:B------:R-:W-:Y:S01]  /*6640*/  FSETP.GT.AND P2, PT, |R138|, 8.50705917302346158658e+37, PT ;  /* 0x7e8000008a00780b */ /* 0x000fe20003f44200 */
[----:B------:R-:W-:Y:S01]  /*6650*/  @!P3 FMUL R137, R137, 16777216 ;  /* 0x4b8000008989b820 */ /* 0x000fe20000400000 */
[----:B------:R-:W-:Y:S01]  /*6660*/  LOP3.LUT R12, R12, 0x4, RZ, 0xc0, !PT ;  /* 0x000000040c0c7812 */ /* 0x000fe200078ec0ff */
[----:B--2---:R-:W-:Y:S01]  /*6670*/  FFMA.FTZ R0, R3, 1.1920928955078125e-07, R0 ;  /* 0x3400000003007823 */ /* 0x004fe20000010000 */
[----:B------:R-:W-:Y:S01]  /*6680*/  IADD3.X R62, R7, c[0x0][0x17c], R6, P4, P5 ;  /* 0x00005f00073e7a10 */ /* 0x000fe200027ea406 */
[----:B------:R-:W1:Y:S01]  /*6690*/  MUFU.RCP R3, R137 ;  /* 0x0000008900037308 */ /* 0x000e620000001000 */
[----:B------:R-:W-:Y:S01]  /*66a0*/  FSETP.GEU.AND P4, PT, |R138|, 1.175494350822287508e-38, PT ;  /* 0x008000008a00780b */ /* 0x000fe20003f8e200 */
[----:B------:R-:W-:Y:S01]  /*66b0*/  @P1 FMUL R107, R107, 0.25 ;  /* 0x3e8000006b6b1820 */ /* 0x000fe20000400000 */
[----:B------:R-:W-:Y:S01]  /*66c0*/  IADD3 R47, R12, R10, R15 ;  /* 0x0000000a0c2f7210 */ /* 0x000fe20007ffe00f */
[----:B------:R-:W-:Y:S01]  /*66d0*/  @P1 FMUL R106, R106, 0.25 ;  /* 0x3e8000006a6a1820 */ /* 0x000fe20000400000 */
[----:B0-----:R-:W-:Y:S01]  /*66e0*/  SHF.R.U32.HI R43, RZ, 0x6, R39 ;  /* 0x00000006ff2b7819 */ /* 0x001fe20000011627 */
[----:B------:R-:W-:Y:S01]  /*66f0*/  IMAD.SHL.U32 R10, R70, 0x400, RZ ;  /* 0x00000400460a7824 */ /* 0x000fe200078e00ff */
[----:B------:R-:W-:Y:S01]  /*6700*/  ISETP.GE.U32.AND P1, PT, R68, 0x7f800000, PT ;  /* 0x7f8000004400780c */ /* 0x000fe20003f26070 */
[----:B------:R-:W-:Y:S01]  /*6710*/  IMAD.SHL.U32 R9, R14, 0x4, RZ ;  /* 0x000000040e097824 */ /* 0x000fe200078e00ff */
[----:B------:R-:W-:Y:S01]  /*6720*/  SGXT.U32 R43, R43, 0x2 ;  /* 0x000000022b2b781a */ /* 0x000fe20000000000 */
[----:B------:R-:W-:Y:S01]  /*6730*/  @!P3 FMUL R55, R55, 16777216 ;  /* 0x4b8000003737b820 */ /* 0x000fe20000400000 */
[----:B------:R-:W-:Y:S01]  /*6740*/  LOP3.LUT R45, R13, 0x1800, R10, 0xf8, !PT ;  /* 0x000018000d2d7812 */ /* 0x000fe200078ef80a */
[----:B------:R-:W-:Y:S01]  /*6750*/  @!P3 FMUL R54, R54, 16777216 ;  /* 0x4b8000003636b820 */ /* 0x000fe20000400000 */
[----:B------:R-:W-:Y:S01]  /*6760*/  LOP3.LUT R44, R8, R9, RZ, 0x3c, !PT ;  /* 0x00000009082c7212 */ /* 0x000fe200078e3cff */
[----:B------:R-:W-:Y:S01]  /*6770*/  @!P3 FMUL R59, R59, 16777216 ;  /* 0x4b8000003b3bb820 */ /* 0x000fe20000400000 */
[----:B------:R-:W-:Y:S01]  /*6780*/  LOP3.LUT R46, R45, 0x40, RZ, 0x3c, !PT ;  /* 0x000000402d2e7812 */ /* 0x000fe200078e3cff */
[----:B------:R-:W-:-:S02]  /*6790*/  @!P3 FMUL R58, R58, 16777216 ;  /* 0x4b8000003a3ab820 */ /* 0x000fc40000400000 */
[----:B------:R-:W-:Y:S02]  /*67a0*/  @!P3 FMUL R75, R75, 16777216 ;  /* 0x4b8000004b4bb820 */ /* 0x000fe40000400000 */
[----:B------:R-:W-:Y:S02]  /*67b0*/  @!P3 FMUL R74, R74, 16777216 ;  /* 0x4b8000004a4ab820 */ /* 0x000fe40000400000 */
[----:B------:R-:W-:Y:S02]  /*67c0*/  @!P3 FMUL R79, R79, 16777216 ;  /* 0x4b8000004f4fb820 */ /* 0x000fe40000400000 */
[----:B------:R-:W-:Y:S02]  /*67d0*/  @!P3 FMUL R78, R78, 16777216 ;  /* 0x4b8000004e4eb820 */ /* 0x000fe40000400000 */
[----:B------:R-:W-:Y:S02]  /*67e0*/  @!P3 FMUL R95, R95, 16777216 ;  /* 0x4b8000005f5fb820 */ /* 0x000fe40000400000 */
[----:B------:R-:W-:-:S02]  /*67f0*/  @!P3 FMUL R94, R94, 16777216 ;  /* 0x4b8000005e5eb820 */ /* 0x000fc40000400000 */
[----:B------:R-:W-:Y:S02]  /*6800*/  @!P3 FMUL R67, R67, 16777216 ;  /* 0x4b8000004343b820 */ /* 0x000fe40000400000 */
[----:B------:R-:W-:Y:S02]  /*6810*/  @!P3 FMUL R66, R66, 16777216 ;  /* 0x4b8000004242b820 */ /* 0x000fe40000400000 */
[----:B------:R-:W-:Y:S02]  /*6820*/  @!P3 FMUL R83, R83, 16777216 ;  /* 0x4b8000005353b820 */ /* 0x000fe40000400000 */
[----:B------:R-:W-:Y:S02]  /*6830*/  @!P3 FMUL R82, R82, 16777216 ;  /* 0x4b8000005252b820 */ /* 0x000fe40000400000 */
[----:B------:R-:W-:Y:S02]  /*6840*/  @!P3 FMUL R107, R107, 16777216 ;  /* 0x4b8000006b6bb820 */ /* 0x000fe40000400000 */
[----:B------:R-:W-:-:S02]  /*6850*/  @!P3 FMUL R106, R106, 16777216 ;  /* 0x4b8000006a6ab820 */ /* 0x000fc40000400000 */
[----:B------:R-:W-:Y:S02]  /*6860*/  FADD R2, R2, -1 ;  /* 0xbf80000002027421 */ /* 0x000fe40000000000 */
[----:B------:R-:W-:Y:S02]  /*6870*/  @P2 FMUL R138, R138, 0.25 ;  /* 0x3e8000008a8a2820 */ /* 0x000fe40000400000 */
[C---:B-1----:R-:W-:Y:S02]  /*6880*/  FMUL R8, R3.reuse, R55 ;  /* 0x0000003703087220 */ /* 0x042fe40000400000 */
[C---:B------:R-:W-:Y:S02]  /*6890*/  FMUL R9, R3.reuse, R54 ;  /* 0x0000003603097220 */ /* 0x040fe40000400000 */
[C---:B------:R-:W-:Y:S02]  /*68a0*/  FMUL R13, R3.reuse, R59 ;  /* 0x0000003b030d7220 */ /* 0x040fe40000400000 */
[----:B------:R-:W-:-:S02]  /*68b0*/  FMUL R14, R3, R58 ;  /* 0x0000003a030e7220 */ /* 0x000fc40000400000 */
[C---:B------:R-:W-:Y:S02]  /*68c0*/  FMUL R18, R3.reuse, R75 ;  /* 0x0000004b03127220 */ /* 0x040fe40000400000 */
[----:B------:R-:W-:Y:S01]  /*68d0*/  FMUL R19, R3, R74 ;  /* 0x0000004a03137220 */ /* 0x000fe20000400000 */
[----:B------:R-:W-:Y:S01]  /*68e0*/  F2FP.BF16.PACK_AB R39, R9, R14 ;  /* 0x0000000e0927723e */ /* 0x000fe200000010ff */
[C---:B------:R-:W-:Y:S02]  /*68f0*/  FMUL R23, R3.reuse, R79 ;  /* 0x0000004f03177220 */ /* 0x040fe40000400000 */
[C---:B------:R-:W-:Y:S02]  /*6900*/  FMUL R22, R3.reuse, R78 ;  /* 0x0000004e03167220 */ /* 0x040fe40000400000 */
[C---:B------:R-:W-:Y:S01]  /*6910*/  FMUL R25, R3.reuse, R95 ;  /* 0x0000005f03197220 */ /* 0x040fe20000400000 */
[----:B------:R-:W-:Y:S01]  /*6920*/  F2FP.BF16.PACK_AB R42, R18, R23 ;  /* 0x00000017122a723e */ /* 0x000fe200000010ff */
[----:B------:R-:W-:Y:S01]  /*6930*/  FMUL R26, R3, R94 ;  /* 0x0000005e031a7220 */ /* 0x000fe20000400000 */
[----:B------:R-:W-:Y:S01]  /*6940*/  F2FP.BF16.PACK_AB R38, R19, R22 ;  /* 0x000000161326723e */ /* 0x000fe200000010ff */
[----:B------:R-:W-:-:S02]  /*6950*/  FMUL R28, R3, R67 ;  /* 0x00000043031c7220 */ /* 0x000fc40000400000 */
[C---:B------:R-:W-:Y:S02]  /*6960*/  FMUL R29, R3.reuse, R66 ;  /* 0x00000042031d7220 */ /* 0x040fe40000400000 */
[----:B------:R-:W-:Y:S01]  /*6970*/  FMUL R30, R3, R83 ;  /* 0x00000053031e7220 */ /* 0x000fe20000400000 */
[----:B------:R-:W-:Y:S01]  /*6980*/  F2FP.BF16.PACK_AB R41, R25, R28 ;  /* 0x0000001c1929723e */ /* 0x000fe200000010ff */
[C---:B------:R-:W-:Y:S01]  /*6990*/  FMUL R31, R3.reuse, R82 ;  /* 0x00000052031f7220 */ /* 0x040fe20000400000 */
[----:B------:R-:W-:Y:S01]  /*69a0*/  F2FP.BF16.PACK_AB R37, R26, R29 ;  /* 0x0000001d1a25723e */ /* 0x000fe200000010ff */
[C---:B------:R-:W-:Y:S02]  /*69b0*/  FMUL R33, R3.reuse, R107 ;  /* 0x0000006b03217220 */ /* 0x040fe40000400000 */
[----:B------:R-:W-:Y:S02]  /*69c0*/  FMUL R34, R3, R106 ;  /* 0x0000006a03227220 */ /* 0x000fe40000400000 */
[----:B------:R-:W-:Y:S01]  /*69d0*/  FFMA.FTZ R3, R2, R49, -0.16845393180847167969 ;  /* 0xbe2c7f3002037423 */ /* 0x000fe20000010031 */
[----:B------:R-:W-:Y:S01]  /*69e0*/  F2FP.BF16.PACK_AB R40, R30, R33 ;  /* 0x000000211e28723e */ /* 0x000fe200000010ff */
[----:B------:R-:W-:Y:S01]  /*69f0*/  @!P4 FMUL R138, R138, 16777216 ;  /* 0x4b8000008a8ac820 */ /* 0x000fe20000400000 */
[----:B------:R-:W-:Y:S01]  /*6a00*/  F2FP.BF16.PACK_AB R36, R31, R34 ;  /* 0x000000221f24723e */ /* 0x000fe200000010ff */
[----:B------:R-:W-:-:S02]  /*6a10*/  FFMA.FTZ R3, R2, R3, 0.1716887056827545166 ;  /* 0x3e2fcf2a02037423 */ /* 0x000fc40000010003 */
[----:B------:R-:W0:Y:S01]  /*6a20*/  MUFU.RCP R10, R138 ;  /* 0x0000008a000a7308 */ /* 0x000e220000001000 */
[----:B------:R-:W-:Y:S01]  /*6a30*/  @P2 FMUL R52, R52, 0.25 ;  /* 0x3e80000034342820 */ /* 0x000fe20000400000 */
[----:B------:R-:W-:Y:S01]  /*6a40*/  STS.128 [R44+0x80], R36 ;  /* 0x000080242c007388 */ /* 0x000fe20000000c00 */
[----:B------:R-:W-:Y:S02]  /*6a50*/  FFMA.FTZ R3, R2, R3, -0.17900948226451873779 ;  /* 0xbe374e4302037423 */ /* 0x000fe40000010003 */
[----:B------:R-:W-:Y:S02]  /*6a60*/  @P2 FMUL R56, R56, 0.25 ;  /* 0x3e80000038382820 */ /* 0x000fe40000400000 */
[----:B------:R-:W-:Y:S02]  /*6a70*/  FFMA.FTZ R3, R2, R3, 0.20512372255325317383 ;  /* 0x3e520bf402037423 */ /* 0x000fe40000010003 */
[----:B------:R-:W-:Y:S02]  /*6a80*/  @P2 FMUL R72, R72, 0.25 ;  /* 0x3e80000048482820 */ /* 0x000fe40000400000 */
[----:B------:R-:W-:-:S02]  /*6a90*/  @P2 FMUL R76, R76, 0.25 ;  /* 0x3e8000004c4c2820 */ /* 0x000fc40000400000 */
[----:B------:R-:W-:Y:S02]  /*6aa0*/  @P2 FMUL R92, R92, 0.25 ;  /* 0x3e8000005c5c2820 */ /* 0x000fe40000400000 */
[----:B------:R-:W-:Y:S02]  /*6ab0*/  @P2 FMUL R64, R64, 0.25 ;  /* 0x3e80000040402820 */ /* 0x000fe40000400000 */
[----:B------:R-:W-:Y:S02]  /*6ac0*/  @P2 FMUL R80, R80, 0.25 ;  /* 0x3e80000050502820 */ /* 0x000fe40000400000 */
[----:B------:R-:W-:Y:S02]  /*6ad0*/  @P2 FMUL R104, R104, 0.25 ;  /* 0x3e80000068682820 */ /* 0x000fe40000400000 */
[----:B------:R-:W-:Y:S02]  /*6ae0*/  FFMA.FTZ R3, R2, R3, -0.24046532809734344482 ;  /* 0xbe763c8b02037423 */ /* 0x000fe40000010003 */
        /* <DEDUP_REMOVED lines=8> */
[----:B------:R-:W-:Y:S02]  /*6b70*/  FFMA.FTZ R3, R2, R3, 0.28857114911079406738 ;  /* 0x3e93bf9902037423 */ /* 0x000fe40000010003 */
[----:B------:R-:W-:Y:S02]  /*6b80*/  FFMA.FTZ R16, R5, 1.1920928955078125e-07, R4 ;  /* 0x3400000005107823 */ /* 0x000fe40000010004 */
[C---:B0-----:R-:W-:Y:S02]  /*6b90*/  FMUL R7, R10.reuse, R52 ;  /* 0x000000340a077220 */ /* 0x041fe40000400000 */
[C---:B------:R-:W-:Y:S02]  /*6ba0*/  FMUL R6, R10.reuse, R72 ;  /* 0x000000480a067220 */ /* 0x040fe40000400000 */
[----:B------:R-:W-:-:S02]  /*6bb0*/  FMUL R5, R10, R92 ;  /* 0x0000005c0a057220 */ /* 0x000fc40000400000 */
[C---:B------:R-:W-:Y:S02]  /*6bc0*/  FMUL R4, R10.reuse, R80 ;  /* 0x000000500a047220 */ /* 0x040fe40000400000 */
[C---:B------:R-:W-:Y:S02]  /*6bd0*/  FMUL R21, R10.reuse, R104 ;  /* 0x000000680a157220 */ /* 0x040fe40000400000 */
[C---:B------:R-:W-:Y:S02]  /*6be0*/  FMUL R24, R10.reuse, R64 ;  /* 0x000000400a187220 */ /* 0x040fe40000400000 */
[----:B------:R-:W-:Y:S01]  /*6bf0*/  FMUL R15, R10, R76 ;  /* 0x0000004c0a0f7220 */ /* 0x000fe20000400000 */
[----:B------:R-:W-:Y:S01]  /*6c00*/  F2FP.BF16.PACK_AB R4, R4, R21 ;  /* 0x000000150404723e */ /* 0x000fe200000010ff */
[----:B------:R-:W-:Y:S01]  /*6c10*/  FMUL R12, R10, R56 ;  /* 0x000000380a0c7220 */ /* 0x000fe20000400000 */
[----:B------:R-:W-:Y:S01]  /*6c20*/  F2FP.BF16.PACK_AB R5, R5, R24 ;  /* 0x000000180505723e */ /* 0x000fe200000010ff */
[----:B------:R-:W-:Y:S01]  /*6c30*/  FFMA.FTZ R3, R2, R3, -0.36067417263984680176 ;  /* 0xbeb8aa4902037423 */ /* 0x000fe20000010003 */
[----:B------:R-:W-:Y:S01]  /*6c40*/  F2FP.BF16.PACK_AB R6, R6, R15 ;  /* 0x0000000f0606723e */ /* 0x000fe200000010ff */
[----:B------:R-:W-:Y:S01]  /*6c50*/  @P2 FMUL R53, R53, 0.25 ;  /* 0x3e80000035352820 */ /* 0x000fe20000400000 */
[----:B------:R-:W-:Y:S01]  /*6c60*/  F2FP.BF16.PACK_AB R7, R7, R12 ;  /* 0x0000000c0707723e */ /* 0x000fe200000010ff */
[----:B------:R-:W-:-:S02]  /*6c70*/  FFMA.FTZ R3, R2, R3, 0.48089820146560668945 ;  /* 0x3ef6384a02037423 */ /* 0x000fc40000010003 */
[----:B------:R-:W-:Y:S02]  /*6c80*/  @P2 FMUL R57, R57, 0.25 ;  /* 0x3e80000039392820 */ /* 0x000fe40000400000 */
[----:B------:R-:W-:Y:S01]  /*6c90*/  @P2 FMUL R73, R73, 0.25 ;  /* 0x3e80000049492820 */ /* 0x000fe20000400000 */
[----:B------:R0:W-:Y:S01]  /*6ca0*/  STS.128 [R44], R4 ;  /* 0x000000042c007388 */ /* 0x0001e20000000c00 */
[----:B------:R-:W-:Y:S02]  /*6cb0*/  @P2 FMUL R77, R77, 0.25 ;  /* 0x3e8000004d4d2820 */ /* 0x000fe40000400000 */
[----:B------:R-:W-:Y:S02]  /*6cc0*/  @P2 FMUL R93, R93, 0.25 ;  /* 0x3e8000005d5d2820 */ /* 0x000fe40000400000 */
[----:B------:R-:W-:Y:S02]  /*6cd0*/  @P2 FMUL R81, R81, 0.25 ;  /* 0x3e80000051512820 */ /* 0x000fe40000400000 */
[----:B------:R-:W-:-:S02]  /*6ce0*/  @P2 FMUL R105, R105, 0.25 ;  /* 0x3e80000069692820 */ /* 0x000fc40000400000 */
[----:B------:R-:W-:Y:S01]  /*6cf0*/  @P2 FMUL R65, R65, 0.25 ;  /* 0x3e80000041412820 */ /* 0x000fe20000400000 */
[----:B------:R-:W-:Y:S01]  /*6d00*/  ISETP.GE.U32.AND P2, PT, R61, 0x7f800000, PT ;  /* 0x7f8000003d00780c */ /* 0x000fe20003f46070 */
[----:B------:R-:W-:Y:S02]  /*6d10*/  FFMA.FTZ R3, R2, R3, -0.72134751081466674805 ;  /* 0xbf38aa3b02037423 */ /* 0x000fe40000010003 */
[----:B------:R-:W-:Y:S02]  /*6d20*/  @!P4 FMUL R53, R53, 16777216 ;  /* 0x4b8000003535c820 */ /* 0x000fe40000400000 */
[----:B------:R-:W-:Y:S02]  /*6d30*/  @!P4 FMUL R57, R57, 16777216 ;  /* 0x4b8000003939c820 */ /* 0x000fe40000400000 */
[----:B------:R-:W-:Y:S02]  /*6d40*/  @!P4 FMUL R73, R73, 16777216 ;  /* 0x4b8000004949c820 */ /* 0x000fe40000400000 */
[----:B------:R-:W-:-:S02]  /*6d50*/  @!P4 FMUL R77, R77, 16777216 ;  /* 0x4b8000004d4dc820 */ /* 0x000fc40000400000 */
[----:B------:R-:W-:Y:S02]  /*6d60*/  @!P4 FMUL R93, R93, 16777216 ;  /* 0x4b8000005d5dc820 */ /* 0x000fe40000400000 */
[----:B------:R-:W-:Y:S02]  /*6d70*/  @!P4 FMUL R81, R81, 16777216 ;  /* 0x4b8000005151c820 */ /* 0x000fe40000400000 */
[----:B------:R-:W-:Y:S02]  /*6d80*/  @!P4 FMUL R105, R105, 16777216 ;  /* 0x4b8000006969c820 */ /* 0x000fe40000400000 */
[----:B0-----:R-:W-:Y:S01]  /*6d90*/  IMAD R4, R43, c[0x0][0x1c8], RZ ;  /* 0x000072002b047a24 */ /* 0x001fe200078e02ff */
[----:B------:R-:W-:Y:S01]  /*6da0*/  F2FP.BF16.PACK_AB R43, R8, R13 ;  /* 0x0000000d082b723e */ /* 0x000fe200000010ff */
[----:B------:R-:W-:Y:S02]  /*6db0*/  IMAD.MOV.U32 R52, RZ, RZ, c[0x0][0x1c8] ;  /* 0x00007200ff347624 */ /* 0x000fe400078e00ff */
[----:B------:R-:W-:-:S02]  /*6dc0*/  @!P4 FMUL R65, R65, 16777216 ;  /* 0x4b8000004141c820 */ /* 0x000fc40000400000 */
[----:B------:R-:W-:Y:S01]  /*6dd0*/  FMUL R3, R2, R3 ;  /* 0x0000000302037220 */ /* 0x000fe20000400000 */
[----:B------:R0:W-:Y:S01]  /*6de0*/  STS.128 [R44+0x480], R40 ;  /* 0x000480282c007388 */ /* 0x0001e20000000c00 */
[C---:B------:R-:W-:Y:S02]  /*6df0*/  FMUL R12, R10.reuse, R53 ;  /* 0x000000350a0c7220 */ /* 0x040fe40000400000 */
[C---:B------:R-:W-:Y:S02]  /*6e00*/  FMUL R15, R10.reuse, R57 ;  /* 0x000000390a0f7220 */ /* 0x040fe40000400000 */
[C---:B------:R-:W-:Y:S02]  /*6e10*/  FMUL R21, R10.reuse, R73 ;  /* 0x000000490a157220 */ /* 0x040fe40000400000 */
[C---:B------:R-:W-:Y:S02]  /*6e20*/  FMUL R24, R10.reuse, R77 ;  /* 0x0000004d0a187220 */ /* 0x040fe40000400000 */
[----:B------:R-:W-:-:S02]  /*6e30*/  FMUL R27, R10, R93 ;  /* 0x0000005d0a1b7220 */ /* 0x000fc40000400000 */
[C---:B------:R-:W-:Y:S01]  /*6e40*/  FMUL R32, R10.reuse, R81 ;  /* 0x000000510a207220 */ /* 0x040fe20000400000 */
[----:B------:R-:W-:Y:S01]  /*6e50*/  F2FP.BF16.PACK_AB R34, R21, R24 ;  /* 0x000000181522723e */ /* 0x000fe200000010ff */
[----:B------:R-:W-:Y:S02]  /*6e60*/  FMUL R35, R10, R105 ;  /* 0x000000690a237220 */ /* 0x000fe40000400000 */
[----:B------:R-:W-:Y:S02]  /*6e70*/  IMAD R5, R52, 0x4, R4 ;  /* 0x0000000434057824 */ /* 0x000fe400078e0204 */
[----:B------:R-:W-:Y:S01]  /*6e80*/  FMUL R10, R10, R65 ;  /* 0x000000410a0a7220 */ /* 0x000fe20000400000 */
[----:B------:R-:W-:Y:S01]  /*6e90*/  F2FP.BF16.PACK_AB R32, R32, R35 ;  /* 0x000000232020723e */ /* 0x000fe200000010ff */
[----:B------:R-:W-:Y:S01]  /*6ea0*/  FMUL R3, R2, R3 ;  /* 0x0000000302037220 */ /* 0x000fe20000400000 */
[----:B------:R-:W-:Y:S01]  /*6eb0*/  F2FP.BF16.PACK_AB R35, R12, R15 ;  /* 0x0000000f0c23723e */ /* 0x000fe200000010ff */
[----:B------:R-:W-:Y:S01]  /*6ec0*/  IMAD R6, R52, 0x4, R5 ;  /* 0x0000000434067824 */ /* 0x000fe200078e0205 */
[----:B------:R-:W-:Y:S01]  /*6ed0*/  F2FP.BF16.PACK_AB R33, R27, R10 ;  /* 0x0000000a1b21723e */ /* 0x000fe200000010ff */
[----:B------:R-:W-:Y:S01]  /*6ee0*/  FFMA.FTZ R21, R2, 1.4426950216293334961, R3 ;  /* 0x3fb8aa3b02157823 */ /* 0x000fe20000010003 */
[CC--:B------:R-:W-:Y:S01]  /*6ef0*/  LEA R8, P4, R5.reuse, R60.reuse, 0x1 ;  /* 0x0000003c05087211 */ /* 0x0c0fe200078808ff */
[----:B------:R-:W-:Y:S01]  /*6f00*/  IMAD R7, R52, 0x4, R6 ;  /* 0x0000000434077824 */ /* 0x000fe200078e0206 */
[----:B------:R-:W-:Y:S01]  /*6f10*/  LEA R2, P3, R4, R60, 0x1 ;  /* 0x0000003c04027211 */ /* 0x000fe200078608ff */
[----:B------:R1:W-:Y:S01]  /*6f20*/  STS.128 [R44+0x400], R32 ;  /* 0x000400202c007388 */ /* 0x0003e20000000c00 */
[-C--:B------:R-:W-:Y:S01]  /*6f30*/  LEA.HI.X.SX32 R9, R5, R62.reuse, 0x1, P4 ;  /* 0x0000003e05097211 */ /* 0x080fe200020f0eff */
[----:B------:R-:W-:Y:S01]  /*6f40*/  IMAD R5, R52, 0x4, R7 ;  /* 0x0000000434057824 */ /* 0x000fe200078e0207 */
[----:B------:R-:W-:Y:S01]  /*6f50*/  LEA.HI.X.SX32 R3, R4, R62, 0x1, P3 ;  /* 0x0000003e04037211 */ /* 0x000fe200018f0eff */
[----:B------:R-:W-:Y:S01]  /*6f60*/  FADD R0, R0, R21 ;  /* 0x0000001500007221 */ /* 0x000fe20000000000 */
[----:B------:R-:W-:Y:S01]  /*6f70*/  IADD3 R4, R68, -R11, RZ ;  /* 0x8000000b44047210 */ /* 0x000fe20007ffe0ff */
[----:B------:R-:W-:Y:S01]  /*6f80*/  @P1 IMAD.MOV.U32 R21, RZ, RZ, 0x7f800000 ;  /* 0x7f800000ff151424 */ /* 0x000fe200078e00ff */
[----:B------:R-:W-:Y:S01]  /*6f90*/  BAR.SYNC.DEFER_BLOCKING 0x0 ;  /* 0x0000000000007b1d */ /* 0x000fe20000010000 */
[-C--:B------:R-:W-:Y:S01]  /*6fa0*/  LEA R10, P5, R6, R60.reuse, 0x1 ;  /* 0x0000003c060a7211 */ /* 0x080fe200078a08ff */
[----:B------:R-:W-:Y:S01]  /*6fb0*/  IMAD.SHL.U32 R53, R70, 0x2, RZ ;  /* 0x0000000246357824 */ /* 0x000fe200078e00ff */
[C---:B------:R-:W-:Y:S01]  /*6fc0*/  LEA R14, P4, R5.reuse, R60, 0x1 ;  /* 0x0000003c050e7211 */ /* 0x040fe200078808ff */
[----:B0-----:R-:W-:Y:S01]  /*6fd0*/  FADD R42, R4, -1 ;  /* 0xbf800000042a7421 */ /* 0x001fe20000000000 */
[-C--:B------:R-:W-:Y:S01]  /*6fe0*/  LEA.HI.X.SX32 R11, R6, R62.reuse, 0x1, P5 ;  /* 0x0000003e060b7211 */ /* 0x080fe200028f0eff */
[----:B------:R-:W-:Y:S01]  /*6ff0*/  IMAD R6, R52, 0x4, R5 ;  /* 0x0000000434067824 */ /* 0x000fe200078e0205 */
[----:B------:R-:W-:Y:S01]  /*7000*/  LEA.HI.X.SX32 R15, R5, R62, 0x1, P4 ;  /* 0x0000003e050f7211 */ /* 0x000fe200020f0eff */
[----:B------:R-:W-:Y:S01]  /*7010*/  FFMA.FTZ R5, R42, R49, -0.16845393180847167969 ;  /* 0xbe2c7f302a057423 */ /* 0x000fe20000010031 */
[----:B------:R-:W-:Y:S01]  /*7020*/  LEA R12, P3, R7, R60, 0x1 ;  /* 0x0000003c070c7211 */ /* 0x000fe200078608ff */
[----:B------:R-:W-:-:S02]  /*7030*/  IMAD R4, R52, 0x4, R6 ;  /* 0x0000000434047824 */ /* 0x000fc400078e0206 */
[----:B------:R-:W-:Y:S01]  /*7040*/  FFMA.FTZ R5, R42, R5, 0.1716887056827545166 ;  /* 0x3e2fcf2a2a057423 */ /* 0x000fe20000010005 */
[----:B------:R-:W-:Y:S01]  /*7050*/  LEA.HI.X.SX32 R13, R7, R62, 0x1, P3 ;  /* 0x0000003e070d7211 */ /* 0x000fe200018f0eff */
[----:B------:R-:W-:Y:S01]  /*7060*/  IMAD R7, R52, 0x4, R4 ;  /* 0x0000000434077824 */ /* 0x000fe200078e0204 */
[-C--:B------:R-:W-:Y:S01]  /*7070*/  LEA R18, P3, R6, R60.reuse, 0x1 ;  /* 0x0000003c06127211 */ /* 0x080fe200078608ff */
[----:B------:R-:W-:Y:S01]  /*7080*/  FFMA.FTZ R5, R42, R5, -0.17900948226451873779 ;  /* 0xbe374e432a057423 */ /* 0x000fe20000010005 */
[----:B------:R-:W-:Y:S01]  /*7090*/  LEA R22, P4, R4, R60, 0x1 ;  /* 0x0000003c04167211 */ /* 0x000fe200078808ff */
[----:B------:R-:W-:Y:S01]  /*70a0*/  IMAD R27, R52, 0x4, R7 ;  /* 0x00000004341b7824 */ /* 0x000fe200078e0207 */
[----:B------:R-:W-:Y:S01]  /*70b0*/  LEA.HI.X.SX32 R19, R6, R62, 0x1, P3 ;  /* 0x0000003e06137211 */ /* 0x000fe200018f0eff */
[----:B------:R-:W-:Y:S01]  /*70c0*/  FFMA.FTZ R5, R42, R5, 0.20512372255325317383 ;  /* 0x3e520bf42a057423 */ /* 0x000fe20000010005 */
[C---:B------:R-:W-:Y:S01]  /*70d0*/  LEA R24, P3, R7.reuse, R60, 0x1 ;  /* 0x0000003c07187211 */ /* 0x040fe200078608ff */
[----:B------:R-:W-:Y:S01]  /*70e0*/  IMAD R31, R52, 0x4, R27 ;  /* 0x00000004341f7824 */ /* 0x000fe200078e021b */
[-C--:B------:R-:W-:Y:S01]  /*70f0*/  LEA.HI.X.SX32 R23, R4, R62.reuse, 0x1, P4 ;  /* 0x0000003e04177211 */ /* 0x080fe200020f0eff */
[----:B------:R-:W0:Y:S01]  /*7100*/  LDS.128 R48, [R45] ;  /* 0x000000002d307984 */ /* 0x000e220000000c00 */
[----:B------:R-:W-:Y:S01]  /*7110*/  LEA.HI.X.SX32 R25, R7, R62, 0x1, P3 ;  /* 0x0000003e07197211 */ /* 0x000fe200018f0eff */
[----:B------:R-:W-:Y:S01]  /*7120*/  FFMA.FTZ R29, R42, R5, -0.24046532809734344482 ;  /* 0xbe763c8b2a1d7423 */ /* 0x000fe20000010005 */
[----:B-1----:R-:W-:Y:S01]  /*7130*/  LEA R32, R52, R31, 0x2 ;  /* 0x0000001f34207211 */ /* 0x002fe200078e10ff */
[----:B------:R-:W1:Y:S01]  /*7140*/  LDS.128 R4, [R46] ;  /* 0x000000002e047984 */ /* 0x000e620000000c00 */
[CC--:B------:R-:W-:Y:S01]  /*7150*/  LEA R26, P3, R27.reuse, R60.reuse, 0x1 ;  /* 0x0000003c1b1a7211 */ /* 0x0c0fe200078608ff */
[----:B------:R-:W-:Y:S01]  /*7160*/  FFMA.FTZ R29, R42, R29, 0.28857114911079406738 ;  /* 0x3e93bf992a1d7423 */ /* 0x000fe2000001001d */
[----:B------:R-:W-:Y:S01]  /*7170*/  LEA R30, P4, R32, R60, 0x1 ;  /* 0x0000003c201e7211 */ /* 0x000fe200078808ff */
[----:B------:R-:W-:Y:S01]  /*7180*/  IMAD R35, R52, 0x4, R32 ;  /* 0x0000000434237824 */ /* 0x000fe200078e0220 */
[----:B------:R-:W-:Y:S01]  /*7190*/  LEA.HI.X.SX32 R27, R27, R62, 0x1, P3 ;  /* 0x0000003e1b1b7211 */ /* 0x000fe200018f0eff */
[----:B------:R-:W-:Y:S01]  /*71a0*/  FFMA.FTZ R33, R42, R29, -0.36067417263984680176 ;  /* 0xbeb8aa492a217423 */ /* 0x000fe2000001001d */
[----:B------:R-:W-:Y:S01]  /*71b0*/  LEA R28, P3, R31, R60, 0x1 ;  /* 0x0000003c1f1c7211 */ /* 0x000fe200078608ff */
[----:B------:R-:W-:-:S02]  /*71c0*/  IMAD R36, R52, 0x4, R35 ;  /* 0x0000000434247824 */ /* 0x000fc400078e0223 */
[----:B------:R-:W-:Y:S01]  /*71d0*/  FFMA.FTZ R33, R42, R33, 0.48089820146560668945 ;  /* 0x3ef6384a2a217423 */ /* 0x000fe20000010021 */
[-C--:B------:R-:W-:Y:S01]  /*71e0*/  LEA.HI.X.SX32 R29, R31, R62.reuse, 0x1, P3 ;  /* 0x0000003e1f1d7211 */ /* 0x080fe200018f0eff */
[----:B------:R-:W-:Y:S01]  /*71f0*/  IMAD R39, R52, 0x4, R36 ;  /* 0x0000000434277824 */ /* 0x000fe200078e0224 */
[----:B------:R-:W-:Y:S01]  /*7200*/  LEA.HI.X.SX32 R31, R32, R62, 0x1, P4 ;  /* 0x0000003e201f7211 */ /* 0x000fe200020f0eff */
[----:B------:R-:W-:Y:S01]  /*7210*/  FFMA.FTZ R37, R42, R33, -0.72134751081466674805 ;  /* 0xbf38aa3b2a257423 */ /* 0x000fe20000010021 */
[CC--:B------:R-:W-:Y:S01]  /*7220*/  LEA R32, P3, R35.reuse, R60.reuse, 0x1 ;  /* 0x0000003c23207211 */ /* 0x0c0fe200078608ff */
[----:B------:R-:W-:Y:S01]  /*7230*/  IMAD R41, R52, 0x4, R39 ;  /* 0x0000000434297824 */ /* 0x000fe200078e0227 */
[----:B------:R-:W-:Y:S01]  /*7240*/  LEA R34, P4, R36, R60, 0x1 ;  /* 0x0000003c24227211 */ /* 0x000fe200078808ff */
[----:B------:R-:W-:Y:S01]  /*7250*/  FMUL R37, R42, R37 ;  /* 0x000000252a257220 */ /* 0x000fe20000400000 */
[-C--:B------:R-:W-:Y:S01]  /*7260*/  LEA.HI.X.SX32 R33, R35, R62.reuse, 0x1, P3 ;  /* 0x0000003e23217211 */ /* 0x080fe200018f0eff */
[----:B------:R-:W-:Y:S01]  /*7270*/  IMAD R44, R52, 0x4, R41 ;  /* 0x00000004342c7824 */ /* 0x000fe200078e0229 */
[----:B------:R-:W-:Y:S01]  /*7280*/  LEA.HI.X.SX32 R35, R36, R62, 0x1, P4 ;  /* 0x0000003e24237211 */ /* 0x000fe200020f0eff */
[----:B------:R-:W-:Y:S01]  /*7290*/  FMUL R43, R42, R37 ;  /* 0x000000252a2b7220 */ /* 0x000fe20000400000 */
[----:B------:R-:W-:-:S02]  /*72a0*/  LEA R36, P3, R39, R60, 0x1 ;  /* 0x0000003c27247211 */ /* 0x000fc400078608ff */
[-C--:B------:R-:W-:Y:S01]  /*72b0*/  LEA R38, P4, R41, R60.reuse, 0x1 ;  /* 0x0000003c29267211 */ /* 0x080fe200078808ff */
[----:B------:R-:W-:Y:S01]  /*72c0*/  FFMA.FTZ R43, R42, 1.4426950216293334961, R43 ;  /* 0x3fb8aa3b2a2b7823 */ /* 0x000fe2000001002b */
[----:B------:R-:W-:Y:S02]  /*72d0*/  LEA R40, P5, R44, R60, 0x1 ;  /* 0x0000003c2c287211 */ /* 0x000fe400078a08ff */
[-C--:B------:R-:W-:Y:S01]  /*72e0*/  LEA.HI.X.SX32 R37, R39, R62.reuse, 0x1, P3 ;  /* 0x0000003e27257211 */ /* 0x080fe200018f0eff */
[----:B------:R-:W-:Y:S01]  /*72f0*/  FADD R16, R16, R43 ;  /* 0x0000002b10107221 */ /* 0x000fe20000000000 */
[-C--:B------:R-:W-:Y:S01]  /*7300*/  LEA.HI.X.SX32 R39, R41, R62.reuse, 0x1, P4 ;  /* 0x0000003e29277211 */ /* 0x080fe200020f0eff */
[----:B------:R-:W-:Y:S01]  /*7310*/  @P1 FFMA.FTZ R16, R68, R21, +INF ;  /* 0x7f80000044101423 */ /* 0x000fe20000010015 */
[----:B------:R-:W-:Y:S02]  /*7320*/  LEA.HI.X.SX32 R41, R44, R62, 0x1, P5 ;  /* 0x0000003e2c297211 */ /* 0x000fe400028f0eff */
[----:B------:R-:W-:Y:S01]  /*7330*/  @P2 MOV R42, 0x7f800000 ;  /* 0x7f800000002a2802 */ /* 0x000fe20000000f00 */
[----:B0-----:R0:W-:Y:S01]  /*7340*/  STG.E.U16 [R2.64], R48 ;  /* 0x0000003002007986 */ /* 0x0011e2000c101506 */
[----:B------:R-:W-:-:S02]  /*7350*/  FSETP.NEU.AND P3, PT, R61, RZ, PT ;  /* 0x000000ff3d00720b */ /* 0x000fc40003f6d000 */
[----:B-1----:R-:W-:Y:S01]  /*7360*/  PRMT R21, R4, 0x7632, R21 ;  /* 0x0000763204157816 */ /* 0x002fe20000000015 */
[----:B------:R1:W-:Y:S01]  /*7370*/  STG.E.U16 [R8.64], R4 ;  /* 0x0000000408007986 */ /* 0x0003e2000c101506 */
[----:B------:R-:W-:Y:S01]  /*7380*/  @P2 FFMA.FTZ R0, R61, R42, +INF ;  /* 0x7f8000003d002423 */ /* 0x000fe2000001002a */
[----:B------:R-:W-:-:S04]  /*7390*/  FSETP.NEU.AND P2, PT, R68, RZ, PT ;  /* 0x000000ff4400720b */ /* 0x000fc80003f4d000 */
[----:B------:R-:W-:Y:S02]  /*73a0*/  FSEL R0, R0, -INF , P3 ;  /* 0xff80000000007808 */ /* 0x000fe40001800000 */
[----:B0-----:R-:W-:-:S03]  /*73b0*/  PRMT R3, R48, 0x7632, R3 ;  /* 0x0000763230037816 */ /* 0x001fc60000000003 */
[----:B------:R-:W-:Y:S01]  /*73c0*/  FFMA R2, R0, 0.69314718246459960938, R17 ;  /* 0x3f31721800027823 */ /* 0x000fe20000000011 */
[----:B-1----:R-:W-:Y:S01]  /*73d0*/  PRMT R9, R5, 0x7632, R9 ;  /* 0x0000763205097816 */ /* 0x002fe20000000009 */
[----:B------:R0:W-:Y:S01]  /*73e0*/  STG.E.U16 [R10.64], R3 ;  /* 0x000000030a007986 */ /* 0x0001e2000c101506 */
[----:B------:R-:W-:Y:S02]  /*73f0*/  PRMT R4, R6, 0x7632, R4 ;  /* 0x0000763206047816 */ /* 0x000fe40000000004 */
[----:B------:R-:W-:Y:S01]  /*7400*/  LOP3.LUT R0, R53, 0xf8, RZ, 0xc0, !PT ;  /* 0x000000f835007812 */ /* 0x000fe200078ec0ff */
[----:B------:R-:W-:Y:S04]  /*7410*/  STG.E.U16 [R12.64], R21 ;  /* 0x000000150c007986 */ /* 0x000fe8000c101506 */
[----:B------:R1:W-:Y:S01]  /*7420*/  STG.E.U16 [R14.64], R49 ;  /* 0x000000310e007986 */ /* 0x0003e2000c101506 */
[----:B0-----:R-:W-:-:S03]  /*7430*/  PRMT R11, R49, 0x7632, R11 ;  /* 0x00007632310b7816 */ /* 0x001fc6000000000b */
[----:B------:R0:W-:Y:S01]  /*7440*/  STG.E.U16 [R18.64], R5 ;  /* 0x0000000512007986 */ /* 0x0001e2000c101506 */
[----:B------:R-:W-:-:S03]  /*7450*/  FSEL R3, R16, -INF , P2 ;  /* 0xff80000010037808 */ /* 0x000fc60001000000 */
[----:B------:R2:W-:Y:S02]  /*7460*/  STG.E.U16 [R22.64], R11 ;  /* 0x0000000b16007986 */ /* 0x0005e4000c101506 */
[----:B------:R-:W-:Y:S01]  /*7470*/  FFMA R3, R3, 0.69314718246459960938, R20 ;  /* 0x3f31721803037823 */ /* 0x000fe20000000014 */
[----:B-1----:R-:W-:Y:S01]  /*7480*/  PRMT R15, R50, 0x7632, R15 ;  /* 0x00007632320f7816 */ /* 0x002fe2000000000f */
[----:B------:R2:W-:Y:S04]  /*7490*/  STG.E.U16 [R24.64], R9 ;  /* 0x0000000918007986 */ /* 0x0005e8000c101506 */
[----:B------:R2:W-:Y:S01]  /*74a0*/  STG.E.U16 [R26.64], R50 ;  /* 0x000000321a007986 */ /* 0x0005e2000c101506 */
[----:B0-----:R-:W-:Y:S02]  /*74b0*/  PRMT R19, R51, 0x7632, R19 ;  /* 0x0000763233137816 */ /* 0x001fe40000000013 */
[----:B------:R-:W-:Y:S01]  /*74c0*/  PRMT R5, R7, 0x7632, R5 ;  /* 0x0000763207057816 */ /* 0x000fe20000000005 */
[----:B------:R2:W-:Y:S04]  /*74d0*/  STG.E.U16 [R28.64], R6 ;  /* 0x000000061c007986 */ /* 0x0005e8000c101506 */
[----:B------:R2:W-:Y:S04]  /*74e0*/  STG.E.U16 [R30.64], R15 ;  /* 0x0000000f1e007986 */ /* 0x0005e8000c101506 */
[----:B------:R2:W-:Y:S04]  /*74f0*/  STG.E.U16 [R32.64], R4 ;  /* 0x0000000420007986 */ /* 0x0005e8000c101506 */
[----:B------:R2:W-:Y:S04]  /*7500*/  STG.E.U16 [R34.64], R51 ;  /* 0x0000003322007986 */ /* 0x0005e8000c101506 */
[----:B------:R2:W-:Y:S04]  /*7510*/  STG.E.U16 [R36.64], R7 ;  /* 0x0000000724007986 */ /* 0x0005e8000c101506 */
[----:B------:R2:W-:Y:S04]  /*7520*/  STG.E.U16 [R38.64], R19 ;  /* 0x0000001326007986 */ /* 0x0005e8000c101506 */
[----:B------:R2:W-:Y:S04]  /*7530*/  STG.E.U16 [R40.64], R5 ;  /* 0x0000000528007986 */ /* 0x0005e8000c101506 */
[----:B------:R-:W-:Y:S06]  /*7540*/  BAR.SYNC.DEFER_BLOCKING 0x0 ;  /* 0x0000000000007b1d */ /* 0x000fec0000010000 */
[----:B------:R2:W-:Y:S04]  /*7550*/  STS.64 [R0], R2 ;  /* 0x0000000200007388 */ /* 0x0005e80000000a00 */
[----:B------:R-:W-:Y:S06]  /*7560*/  BAR.SYNC.DEFER_BLOCKING 0x0 ;  /* 0x0000000000007b1d */ /* 0x000fec0000010000 */
[----:B------:R-:W-:Y:S05]  /*7570*/  @P0 EXIT ;  /* 0x000000000000094d */ /* 0x000fea0003800000 */
[----:B--2---:R-:W0:Y:S01]  /*7580*/  LDS R47, [R47] ;  /* 0x000000002f2f7984 */ /* 0x004e220000000800 */
[----:B------:R-:W-:-:S02]  /*7590*/  IMAD R0, R69, c[0x0][0x1cc], RZ ;  /* 0x0000730045007a24 */ /* 0x000fc400078e02ff */
[C---:B------:R-:W-:Y:S02]  /*75a0*/  IMAD.SHL.U32 R3, R63.reuse, 0x4, RZ ;  /* 0x000000043f037824 */ /* 0x040fe400078e00ff */
[----:B------:R-:W-:Y:S02]  /*75b0*/  IMAD.SHL.U32 R2, R0, 0x4, RZ ;  /* 0x0000000400027824 */ /* 0x000fe400078e00ff */
[----:B------:R-:W-:-:S03]  /*75c0*/  IMAD.HI R5, R63, 0x4, RZ ;  /* 0x000000043f057827 */ /* 0x000fc600078e02ff */
[----:B------:R-:W-:Y:S01]  /*75d0*/  IADD3 R2, P0, P1, R3, c[0x0][0x180], R2 ;  /* 0x0000600003027a10 */ /* 0x000fe2000791e002 */
[----:B------:R-:W-:-:S05]  /*75e0*/  IMAD.HI R0, R0, 0x4, RZ ;  /* 0x0000000400007827 */ /* 0x000fca00078e02ff */
[----:B------:R-:W-:-:S05]  /*75f0*/  IADD3.X R3, R5, c[0x0][0x184], R0, P0, P1 ;  /* 0x0000610005037a10 */ /* 0x000fca00007e2400 */
[----:B0-----:R-:W-:Y:S01]  /*7600*/  STG.E [R2.64], R47 ;  /* 0x0000002f02007986 */ /* 0x001fe2000c101906 */
[----:B------:R-:W-:Y:S05]  /*7610*/  EXIT ;  /* 0x000000000000794d */ /* 0x000fea0003800000 */
.L_x_2:
[----:B------:R-:W-:-:S00]  /*7620*/  BRA `(.L_x_2) ;  /* 0xfffffff000007947 */ /* 0x000fc0000383ffff */
[----:B------:R-:W-:-:S00]  /*7630*/  NOP ;  /* 0x0000000000007918 */ /* 0x000fc00000000000 */
        /* <DEDUP_REMOVED lines=12> */
.L_x_3:


//--------------------- .nv.global.init           --------------------------
	.section	.nv.global.init,"aw",@progbits
.nv.global.init:
	.type		_$_str,@object
	.size		_$_str,(.L_0 - _$_str)
_$_str:
        /*0000*/ 	.byte	0x5f, 0x5f, 0x43, 0x55, 0x44, 0x41, 0x5f, 0x46, 0x54, 0x5a, 0x00
.L_0:


//--------------------- .nv.shared.attn_fwd       --------------------------
	.section	.nv.shared.attn_fwd,"aw",@nobits
	.sectionflags	@""
	.align	16
